//
// Generated by NVIDIA NVVM Compiler
//
// Compiler Build ID: CL-36424714
// Cuda compilation tools, release 13.0, V13.0.88
// Based on NVVM 20.0.0
//

.version 9.0
.target sm_100
.address_size 64

	// .globl	_Z20vanillaMatMultKerneliiiPfS_S_
// _ZZ18tiledMatMultKerneliiiPfS_S_E6tile_A has been demoted
// _ZZ18tiledMatMultKerneliiiPfS_S_E6tile_B has been demoted

.visible .entry _Z20vanillaMatMultKerneliiiPfS_S_(
	.param .u32 _Z20vanillaMatMultKerneliiiPfS_S__param_0,
	.param .u32 _Z20vanillaMatMultKerneliiiPfS_S__param_1,
	.param .u32 _Z20vanillaMatMultKerneliiiPfS_S__param_2,
	.param .u64 .ptr .align 1 _Z20vanillaMatMultKerneliiiPfS_S__param_3,
	.param .u64 .ptr .align 1 _Z20vanillaMatMultKerneliiiPfS_S__param_4,
	.param .u64 .ptr .align 1 _Z20vanillaMatMultKerneliiiPfS_S__param_5
)
{
	.reg .pred 	%p<13>;
	.reg .b32 	%r<41>;
	.reg .b32 	%f<68>;
	.reg .b64 	%rd<53>;

	ld.param.u32 	%r20, [_Z20vanillaMatMultKerneliiiPfS_S__param_0];
	ld.param.u32 	%r18, [_Z20vanillaMatMultKerneliiiPfS_S__param_1];
	ld.param.u32 	%r19, [_Z20vanillaMatMultKerneliiiPfS_S__param_2];
	ld.param.u64 	%rd7, [_Z20vanillaMatMultKerneliiiPfS_S__param_3];
	ld.param.u64 	%rd8, [_Z20vanillaMatMultKerneliiiPfS_S__param_4];
	ld.param.u64 	%rd6, [_Z20vanillaMatMultKerneliiiPfS_S__param_5];
	cvta.to.global.u64 	%rd1, %rd8;
	cvta.to.global.u64 	%rd2, %rd7;
	mov.u32 	%r21, %ctaid.y;
	mov.u32 	%r22, %ntid.y;
	mov.u32 	%r23, %tid.y;
	mad.lo.s32 	%r1, %r21, %r22, %r23;
	mov.u32 	%r24, %ctaid.x;
	mov.u32 	%r25, %ntid.x;
	mov.u32 	%r26, %tid.x;
	mad.lo.s32 	%r2, %r24, %r25, %r26;
	setp.ge.s32 	%p1, %r1, %r20;
	setp.ge.s32 	%p2, %r2, %r19;
	or.pred  	%p3, %p1, %p2;
	@%p3 bra 	$L__BB0_14;
	setp.lt.s32 	%p4, %r18, 1;
	mov.f32 	%f67, 0f00000000;
	@%p4 bra 	$L__BB0_13;
	mul.lo.s32 	%r3, %r18, %r1;
	and.b32  	%r4, %r18, 7;
	setp.lt.u32 	%p5, %r18, 8;
	mov.f32 	%f67, 0f00000000;
	mov.b32 	%r39, 0;
	@%p5 bra 	$L__BB0_5;
	and.b32  	%r39, %r18, 2147483640;
	neg.s32 	%r37, %r39;
	shl.b32 	%r7, %r19, 3;
	mul.wide.u32 	%rd9, %r3, 4;
	add.s64 	%rd10, %rd9, %rd2;
	add.s64 	%rd52, %rd10, 16;
	mov.f32 	%f67, 0f00000000;
	mul.wide.s32 	%rd13, %r19, 4;
	mov.u32 	%r36, %r2;
$L__BB0_4:
	.pragma "nounroll";
	ld.global.f32 	%f17, [%rd52+-16];
	mul.wide.s32 	%rd11, %r36, 4;
	add.s64 	%rd12, %rd1, %rd11;
	ld.global.f32 	%f18, [%rd12];
	fma.rn.f32 	%f19, %f17, %f18, %f67;
	ld.global.f32 	%f20, [%rd52+-12];
	add.s64 	%rd14, %rd12, %rd13;
	ld.global.f32 	%f21, [%rd14];
	fma.rn.f32 	%f22, %f20, %f21, %f19;
	ld.global.f32 	%f23, [%rd52+-8];
	add.s64 	%rd15, %rd14, %rd13;
	ld.global.f32 	%f24, [%rd15];
	fma.rn.f32 	%f25, %f23, %f24, %f22;
	ld.global.f32 	%f26, [%rd52+-4];
	add.s64 	%rd16, %rd15, %rd13;
	ld.global.f32 	%f27, [%rd16];
	fma.rn.f32 	%f28, %f26, %f27, %f25;
	ld.global.f32 	%f29, [%rd52];
	add.s64 	%rd17, %rd16, %rd13;
	ld.global.f32 	%f30, [%rd17];
	fma.rn.f32 	%f31, %f29, %f30, %f28;
	ld.global.f32 	%f32, [%rd52+4];
	add.s64 	%rd18, %rd17, %rd13;
	ld.global.f32 	%f33, [%rd18];
	fma.rn.f32 	%f34, %f32, %f33, %f31;
	ld.global.f32 	%f35, [%rd52+8];
	add.s64 	%rd19, %rd18, %rd13;
	ld.global.f32 	%f36, [%rd19];
	fma.rn.f32 	%f37, %f35, %f36, %f34;
	ld.global.f32 	%f38, [%rd52+12];
	add.s64 	%rd20, %rd19, %rd13;
	ld.global.f32 	%f39, [%rd20];
	fma.rn.f32 	%f67, %f38, %f39, %f37;
	add.s32 	%r37, %r37, 8;
	add.s32 	%r36, %r36, %r7;
	add.s64 	%rd52, %rd52, 32;
	setp.ne.s32 	%p6, %r37, 0;
	@%p6 bra 	$L__BB0_4;
$L__BB0_5:
	setp.eq.s32 	%p7, %r4, 0;
	@%p7 bra 	$L__BB0_13;
	and.b32  	%r13, %r18, 3;
	setp.lt.u32 	%p8, %r4, 4;
	@%p8 bra 	$L__BB0_8;
	add.s32 	%r28, %r39, %r3;
	mul.wide.u32 	%rd21, %r28, 4;
	add.s64 	%rd22, %rd2, %rd21;
	ld.global.f32 	%f41, [%rd22];
	mad.lo.s32 	%r29, %r39, %r19, %r2;
	mul.wide.s32 	%rd23, %r29, 4;
	add.s64 	%rd24, %rd1, %rd23;
	ld.global.f32 	%f42, [%rd24];
	fma.rn.f32 	%f43, %f41, %f42, %f67;
	cvt.u64.u32 	%rd25, %r3;
	cvt.u64.u32 	%rd26, %r39;
	add.s64 	%rd27, %rd26, %rd25;
	shl.b64 	%rd28, %rd27, 2;
	add.s64 	%rd29, %rd2, %rd28;
	ld.global.f32 	%f44, [%rd29+4];
	mul.wide.s32 	%rd30, %r19, 4;
	add.s64 	%rd31, %rd24, %rd30;
	ld.global.f32 	%f45, [%rd31];
	fma.rn.f32 	%f46, %f44, %f45, %f43;
	ld.global.f32 	%f47, [%rd29+8];
	add.s64 	%rd32, %rd31, %rd30;
	ld.global.f32 	%f48, [%rd32];
	fma.rn.f32 	%f49, %f47, %f48, %f46;
	ld.global.f32 	%f50, [%rd29+12];
	add.s64 	%rd33, %rd32, %rd30;
	ld.global.f32 	%f51, [%rd33];
	fma.rn.f32 	%f67, %f50, %f51, %f49;
	add.s32 	%r39, %r39, 4;
$L__BB0_8:
	setp.eq.s32 	%p9, %r13, 0;
	@%p9 bra 	$L__BB0_13;
	setp.eq.s32 	%p10, %r13, 1;
	@%p10 bra 	$L__BB0_11;
	add.s32 	%r30, %r39, %r3;
	mul.wide.u32 	%rd34, %r30, 4;
	add.s64 	%rd35, %rd2, %rd34;
	ld.global.f32 	%f53, [%rd35];
	mad.lo.s32 	%r31, %r39, %r19, %r2;
	mul.wide.s32 	%rd36, %r31, 4;
	add.s64 	%rd37, %rd1, %rd36;
	ld.global.f32 	%f54, [%rd37];
	fma.rn.f32 	%f55, %f53, %f54, %f67;
	cvt.u64.u32 	%rd38, %r3;
	cvt.u64.u32 	%rd39, %r39;
	add.s64 	%rd40, %rd39, %rd38;
	shl.b64 	%rd41, %rd40, 2;
	add.s64 	%rd42, %rd2, %rd41;
	ld.global.f32 	%f56, [%rd42+4];
	mul.wide.s32 	%rd43, %r19, 4;
	add.s64 	%rd44, %rd37, %rd43;
	ld.global.f32 	%f57, [%rd44];
	fma.rn.f32 	%f67, %f56, %f57, %f55;
	add.s32 	%r39, %r39, 2;
$L__BB0_11:
	and.b32  	%r32, %r18, 1;
	setp.eq.b32 	%p11, %r32, 1;
	not.pred 	%p12, %p11;
	@%p12 bra 	$L__BB0_13;
	add.s32 	%r33, %r39, %r3;
	mul.wide.u32 	%rd45, %r33, 4;
	add.s64 	%rd46, %rd2, %rd45;
	ld.global.f32 	%f58, [%rd46];
	mad.lo.s32 	%r34, %r39, %r19, %r2;
	mul.wide.s32 	%rd47, %r34, 4;
	add.s64 	%rd48, %rd1, %rd47;
	ld.global.f32 	%f59, [%rd48];
	fma.rn.f32 	%f67, %f58, %f59, %f67;
$L__BB0_13:
	mad.lo.s32 	%r35, %r19, %r1, %r2;
	cvta.to.global.u64 	%rd49, %rd6;
	mul.wide.s32 	%rd50, %r35, 4;
	add.s64 	%rd51, %rd49, %rd50;
	st.global.f32 	[%rd51], %f67;
$L__BB0_14:
	ret;

}
	// .globl	_Z18tiledMatMultKerneliiiPfS_S_
.visible .entry _Z18tiledMatMultKerneliiiPfS_S_(
	.param .u32 _Z18tiledMatMultKerneliiiPfS_S__param_0,
	.param .u32 _Z18tiledMatMultKerneliiiPfS_S__param_1,
	.param .u32 _Z18tiledMatMultKerneliiiPfS_S__param_2,
	.param .u64 .ptr .align 1 _Z18tiledMatMultKerneliiiPfS_S__param_3,
	.param .u64 .ptr .align 1 _Z18tiledMatMultKerneliiiPfS_S__param_4,
	.param .u64 .ptr .align 1 _Z18tiledMatMultKerneliiiPfS_S__param_5
)
{
	.reg .pred 	%p<3>;
	.reg .b32 	%r<39>;
	.reg .b32 	%f<39>;
	.reg .b64 	%rd<13>;
	// demoted variable
	.shared .align 4 .b8 _ZZ18tiledMatMultKerneliiiPfS_S_E6tile_A[1024];
	// demoted variable
	.shared .align 4 .b8 _ZZ18tiledMatMultKerneliiiPfS_S_E6tile_B[1024];
	ld.param.u32 	%r13, [_Z18tiledMatMultKerneliiiPfS_S__param_1];
	ld.param.u32 	%r14, [_Z18tiledMatMultKerneliiiPfS_S__param_2];
	ld.param.u64 	%rd4, [_Z18tiledMatMultKerneliiiPfS_S__param_3];
	ld.param.u64 	%rd5, [_Z18tiledMatMultKerneliiiPfS_S__param_4];
	ld.param.u64 	%rd6, [_Z18tiledMatMultKerneliiiPfS_S__param_5];
	setp.lt.s32 	%p1, %r13, 16;
	@%p1 bra 	$L__BB1_3;
	mov.u32 	%r15, %tid.x;
	mov.u32 	%r16, %tid.y;
	mov.u32 	%r17, %ctaid.y;
	mov.u32 	%r18, %ctaid.x;
	shl.b32 	%r19, %r18, 4;
	add.s32 	%r20, %r19, %r15;
	cvta.to.global.u64 	%rd7, %rd6;
	shl.b32 	%r21, %r16, 4;
	add.s32 	%r22, %r21, %r15;
	shl.b32 	%r23, %r22, 2;
	mov.u32 	%r24, _ZZ18tiledMatMultKerneliiiPfS_S_E6tile_A;
	add.s32 	%r1, %r24, %r23;
	mov.u32 	%r25, _ZZ18tiledMatMultKerneliiiPfS_S_E6tile_B;
	add.s32 	%r2, %r25, %r23;
	shl.b32 	%r26, %r17, 4;
	add.s32 	%r27, %r26, %r16;
	mad.lo.s32 	%r28, %r14, %r27, %r20;
	mul.wide.s32 	%rd8, %r28, 4;
	add.s64 	%rd1, %rd7, %rd8;
	shl.b32 	%r29, %r20, 2;
	add.s32 	%r3, %r25, %r29;
	shl.b32 	%r30, %r17, 8;
	add.s32 	%r31, %r15, %r30;
	add.s32 	%r38, %r31, %r21;
	shr.s32 	%r32, %r13, 31;
	shr.u32 	%r33, %r32, 28;
	add.s32 	%r34, %r13, %r33;
	shr.s32 	%r35, %r34, 4;
	neg.s32 	%r37, %r35;
	add.s32 	%r36, %r20, %r21;
	cvta.to.global.u64 	%rd2, %rd4;
	cvta.to.global.u64 	%rd3, %rd5;
	mov.f32 	%f38, 0f00000000;
$L__BB1_2:
	mul.wide.u32 	%rd9, %r38, 4;
	add.s64 	%rd10, %rd2, %rd9;
	ld.global.f32 	%f4, [%rd10];
	st.shared.f32 	[%r1], %f4;
	mul.wide.s32 	%rd11, %r36, 4;
	add.s64 	%rd12, %rd3, %rd11;
	ld.global.f32 	%f5, [%rd12];
	st.shared.f32 	[%r2], %f5;
	bar.sync 	0;
	ld.shared.f32 	%f6, [%r1];
	ld.shared.f32 	%f7, [%r3];
	fma.rn.f32 	%f8, %f6, %f7, %f38;
	ld.shared.f32 	%f9, [%r3+64];
	fma.rn.f32 	%f10, %f6, %f9, %f8;
	ld.shared.f32 	%f11, [%r3+128];
	fma.rn.f32 	%f12, %f6, %f11, %f10;
	ld.shared.f32 	%f13, [%r3+192];
	fma.rn.f32 	%f14, %f6, %f13, %f12;
	ld.shared.f32 	%f15, [%r3+256];
	fma.rn.f32 	%f16, %f6, %f15, %f14;
	ld.shared.f32 	%f17, [%r3+320];
	fma.rn.f32 	%f18, %f6, %f17, %f16;
	ld.shared.f32 	%f19, [%r3+384];
	fma.rn.f32 	%f20, %f6, %f19, %f18;
	ld.shared.f32 	%f21, [%r3+448];
	fma.rn.f32 	%f22, %f6, %f21, %f20;
	ld.shared.f32 	%f23, [%r3+512];
	fma.rn.f32 	%f24, %f6, %f23, %f22;
	ld.shared.f32 	%f25, [%r3+576];
	fma.rn.f32 	%f26, %f6, %f25, %f24;
	ld.shared.f32 	%f27, [%r3+640];
	fma.rn.f32 	%f28, %f6, %f27, %f26;
	ld.shared.f32 	%f29, [%r3+704];
	fma.rn.f32 	%f30, %f6, %f29, %f28;
	ld.shared.f32 	%f31, [%r3+768];
	fma.rn.f32 	%f32, %f6, %f31, %f30;
	ld.shared.f32 	%f33, [%r3+832];
	fma.rn.f32 	%f34, %f6, %f33, %f32;
	ld.shared.f32 	%f35, [%r3+896];
	fma.rn.f32 	%f36, %f6, %f35, %f34;
	ld.shared.f32 	%f37, [%r3+960];
	fma.rn.f32 	%f38, %f6, %f37, %f36;
	bar.sync 	0;
	st.global.f32 	[%rd1], %f38;
	add.s32 	%r38, %r38, 16;
	add.s32 	%r37, %r37, 1;
	setp.ne.s32 	%p2, %r37, 0;
	add.s32 	%r36, %r36, 256;
	@%p2 bra 	$L__BB1_2;
$L__BB1_3:
	ret;

}


// ===== COMPILED SASS (sm_100) =====

	.target	sm_100

	.elftype	@"ET_EXEC"


//--------------------- .note.nv.tkinfo           --------------------------
	.section	.note.nv.tkinfo,"",@"SHT_NOTE"
	.sectionflags	@"SHF_NOTE_NV_TKINFO"
	.tkinfo
        /*0018*/ 	.word	0x00000002
        /*0030*/ 	.string	""
        /*0030*/ 	.string	"ptxas"
        /*0030*/ 	.string	"Cuda compilation tools, release 13.0, V13.0.88"
        /*0030*/ 	.string	"Build cuda_13.0.r13.0/compiler.36424714_0"
        /*0030*/ 	.string	"-arch sm_100 -m 64 "



//--------------------- .note.nv.cuinfo           --------------------------
	.section	.note.nv.cuinfo,"",@"SHT_NOTE"
	.sectionflags	@"SHF_NOTE_NV_CUINFO"
        /*0018*/ 	.short	0x0002
        /*001a*/ 	.short	0x0064
        /*001c*/ 	.short	0x0082
	.zero		2


//--------------------- .nv.info                  --------------------------
	.section	.nv.info,"",@"SHT_CUDA_INFO"
	.align	4


	//----- nvinfo : EIATTR_REGCOUNT
	.align		4
        /*0000*/ 	.byte	0x04, 0x2f
        /*0002*/ 	.short	(.L_1 - .L_0)
	.align		4
.L_0:
        /*0004*/ 	.word	index@(_Z20vanillaMatMultKerneliiiPfS_S_)
        /*0008*/ 	.word	0x00000020


	//----- nvinfo : EIATTR_FRAME_SIZE
	.align		4
.L_1:
        /*000c*/ 	.byte	0x04, 0x11
        /*000e*/ 	.short	(.L_3 - .L_2)
	.align		4
.L_2:
        /*0010*/ 	.word	index@(_Z20vanillaMatMultKerneliiiPfS_S_)
        /*0014*/ 	.word	0x00000000


	//----- nvinfo : EIATTR_REGCOUNT
	.align		4
.L_3:
        /*0018*/ 	.byte	0x04, 0x2f
        /*001a*/ 	.short	(.L_5 - .L_4)
	.align		4
.L_4:
        /*001c*/ 	.word	index@(_Z18tiledMatMultKerneliiiPfS_S_)
        /*0020*/ 	.word	0x00000020


	//----- nvinfo : EIATTR_FRAME_SIZE
	.align		4
.L_5:
        /*0024*/ 	.byte	0x04, 0x11
        /*0026*/ 	.short	(.L_7 - .L_6)
	.align		4
.L_6:
        /*0028*/ 	.word	index@(_Z18tiledMatMultKerneliiiPfS_S_)
        /*002c*/ 	.word	0x00000000


	//----- nvinfo : EIATTR_MIN_STACK_SIZE
	.align		4
.L_7:
        /*0030*/ 	.byte	0x04, 0x12
        /*0032*/ 	.short	(.L_9 - .L_8)
	.align		4
.L_8:
        /*0034*/ 	.word	index@(_Z18tiledMatMultKerneliiiPfS_S_)
        /*0038*/ 	.word	0x00000000


	//----- nvinfo : EIATTR_MIN_STACK_SIZE
	.align		4
.L_9:
        /*003c*/ 	.byte	0x04, 0x12
        /*003e*/ 	.short	(.L_11 - .L_10)
	.align		4
.L_10:
        /*0040*/ 	.word	index@(_Z20vanillaMatMultKerneliiiPfS_S_)
        /*0044*/ 	.word	0x00000000
.L_11:


//--------------------- .nv.compat                --------------------------
	.section	.nv.compat,"",@"SHT_CUDA_COMPAT_INFO"
	.align	4
        /*0000*/ 	.byte	0x02, 0x09, 0x00, 0x00, 0x02, 0x02, 0x01, 0x00, 0x02, 0x05, 0x05, 0x00, 0x03, 0x07, 0x01, 0x01
        /*0010*/ 	.byte	0x02, 0x03, 0x00, 0x00, 0x02, 0x06, 0x01, 0x00, 0x04, 0x0b, 0x08, 0x00, 0x09, 0x00, 0x00, 0x00
        /*0020*/ 	.byte	0x00, 0x00, 0x00, 0x00


//--------------------- .nv.info._Z18tiledMatMultKerneliiiPfS_S_ --------------------------
	.section	.nv.info._Z18tiledMatMultKerneliiiPfS_S_,"",@"SHT_CUDA_INFO"
	.sectionflags	@""
	.align	4


	//----- nvinfo : EIATTR_CUDA_API_VERSION
	.align		4
        /*0000*/ 	.byte	0x04, 0x37
        /*0002*/ 	.short	(.L_13 - .L_12)
.L_12:
        /*0004*/ 	.word	0x00000082


	//----- nvinfo : EIATTR_KPARAM_INFO
	.align		4
.L_13:
        /*0008*/ 	.byte	0x04, 0x17
        /*000a*/ 	.short	(.L_15 - .L_14)
.L_14:
        /*000c*/ 	.word	0x00000000
        /*0010*/ 	.short	0x0005
        /*0012*/ 	.short	0x0020
        /*0014*/ 	.byte	0x00, 0xf5, 0x21, 0x00


	//----- nvinfo : EIATTR_KPARAM_INFO
	.align		4
.L_15:
        /*0018*/ 	.byte	0x04, 0x17
        /*001a*/ 	.short	(.L_17 - .L_16)
.L_16:
        /*001c*/ 	.word	0x00000000
        /*0020*/ 	.short	0x0004
        /*0022*/ 	.short	0x0018
        /*0024*/ 	.byte	0x00, 0xf5, 0x21, 0x00


	//----- nvinfo : EIATTR_KPARAM_INFO
	.align		4
.L_17:
        /*0028*/ 	.byte	0x04, 0x17
        /*002a*/ 	.short	(.L_19 - .L_18)
.L_18:
        /*002c*/ 	.word	0x00000000
        /*0030*/ 	.short	0x0003
        /*0032*/ 	.short	0x0010
        /*0034*/ 	.byte	0x00, 0xf5, 0x21, 0x00


	//----- nvinfo : EIATTR_KPARAM_INFO
	.align		4
.L_19:
        /*0038*/ 	.byte	0x04, 0x17
        /*003a*/ 	.short	(.L_21 - .L_20)
.L_20:
        /*003c*/ 	.word	0x00000000
        /*0040*/ 	.short	0x0002
        /*0042*/ 	.short	0x0008
        /*0044*/ 	.byte	0x00, 0xf0, 0x11, 0x00


	//----- nvinfo : EIATTR_KPARAM_INFO
	.align		4
.L_21:
        /*0048*/ 	.byte	0x04, 0x17
        /*004a*/ 	.short	(.L_23 - .L_22)
.L_22:
        /*004c*/ 	.word	0x00000000
        /*0050*/ 	.short	0x0001
        /*0052*/ 	.short	0x0004
        /*0054*/ 	.byte	0x00, 0xf0, 0x11, 0x00


	//----- nvinfo : EIATTR_KPARAM_INFO
	.align		4
.L_23:
        /*0058*/ 	.byte	0x04, 0x17
        /*005a*/ 	.short	(.L_25 - .L_24)
.L_24:
        /*005c*/ 	.word	0x00000000
        /*0060*/ 	.short	0x0000
        /*0062*/ 	.short	0x0000
        /*0064*/ 	.byte	0x00, 0xf0, 0x11, 0x00


	//----- nvinfo : EIATTR_SPARSE_MMA_MASK
	.align		4
.L_25:
        /*0068*/ 	.byte	0x03, 0x50
        /*006a*/ 	.short	0x0000


	//----- nvinfo : EIATTR_MAXREG_COUNT
	.align		4
        /*006c*/ 	.byte	0x03, 0x1b
        /*006e*/ 	.short	0x00ff


	//----- nvinfo : EIATTR_NUM_BARRIERS
	.align		4
        /*0070*/ 	.byte	0x02, 0x4c
        /*0072*/ 	.byte	0x01
	.zero		1


	//----- nvinfo : EIATTR_MERCURY_ISA_VERSION
	.align		4
        /*0074*/ 	.byte	0x03, 0x5f
        /*0076*/ 	.short	0x0101


	//----- nvinfo : EIATTR_VRC_CTA_INIT_COUNT
	.align		4
        /*0078*/ 	.byte	0x02, 0x4a
	.zero		1
	.zero		1


	//----- nvinfo : EIATTR_EXIT_INSTR_OFFSETS
	.align		4
        /*007c*/ 	.byte	0x04, 0x1c
        /*007e*/ 	.short	(.L_27 - .L_26)


	//   ....[0]....
.L_26:
        /*0080*/ 	.word	0x00000030


	//   ....[1]....
        /*0084*/ 	.word	0x000013e0


	//   ....[2]....
        /*0088*/ 	.word	0x000016e0


	//----- nvinfo : EIATTR_CBANK_PARAM_SIZE
	.align		4
.L_27:
        /*008c*/ 	.byte	0x03, 0x19
        /*008e*/ 	.short	0x0028


	//----- nvinfo : EIATTR_PARAM_CBANK
	.align		4
        /*0090*/ 	.byte	0x04, 0x0a
        /*0092*/ 	.short	(.L_29 - .L_28)
	.align		4
.L_28:
        /*0094*/ 	.word	index@(.nv.constant0._Z18tiledMatMultKerneliiiPfS_S_)
        /*0098*/ 	.short	0x0380
        /*009a*/ 	.short	0x0028


	//----- nvinfo : EIATTR_SW_WAR
	.align		4
.L_29:
        /*009c*/ 	.byte	0x04, 0x36
        /*009e*/ 	.short	(.L_31 - .L_30)
.L_30:
        /*00a0*/ 	.word	0x00000008
.L_31:


//--------------------- .nv.info._Z20vanillaMatMultKerneliiiPfS_S_ --------------------------
	.section	.nv.info._Z20vanillaMatMultKerneliiiPfS_S_,"",@"SHT_CUDA_INFO"
	.sectionflags	@""
	.align	4


	//----- nvinfo : EIATTR_CUDA_API_VERSION
	.align		4
        /*0000*/ 	.byte	0x04, 0x37
        /*0002*/ 	.short	(.L_33 - .L_32)
.L_32:
        /*0004*/ 	.word	0x00000082


	//----- nvinfo : EIATTR_KPARAM_INFO
	.align		4
.L_33:
        /*0008*/ 	.byte	0x04, 0x17
        /*000a*/ 	.short	(.L_35 - .L_34)
.L_34:
        /*000c*/ 	.word	0x00000000
        /*0010*/ 	.short	0x0005
        /*0012*/ 	.short	0x0020
        /*0014*/ 	.byte	0x00, 0xf5, 0x21, 0x00


	//----- nvinfo : EIATTR_KPARAM_INFO
	.align		4
.L_35:
        /*0018*/ 	.byte	0x04, 0x17
        /*001a*/ 	.short	(.L_37 - .L_36)
.L_36:
        /*001c*/ 	.word	0x00000000
        /*0020*/ 	.short	0x0004
        /*0022*/ 	.short	0x0018
        /*0024*/ 	.byte	0x00, 0xf5, 0x21, 0x00


	//----- nvinfo : EIATTR_KPARAM_INFO
	.align		4
.L_37:
        /*0028*/ 	.byte	0x04, 0x17
        /*002a*/ 	.short	(.L_39 - .L_38)
.L_38:
        /*002c*/ 	.word	0x00000000
        /*0030*/ 	.short	0x0003
        /*0032*/ 	.short	0x0010
        /*0034*/ 	.byte	0x00, 0xf5, 0x21, 0x00


	//----- nvinfo : EIATTR_KPARAM_INFO
	.align		4
.L_39:
        /*0038*/ 	.byte	0x04, 0x17
        /*003a*/ 	.short	(.L_41 - .L_40)
.L_40:
        /*003c*/ 	.word	0x00000000
        /*0040*/ 	.short	0x0002
        /*0042*/ 	.short	0x0008
        /*0044*/ 	.byte	0x00, 0xf0, 0x11, 0x00


	//----- nvinfo : EIATTR_KPARAM_INFO
	.align		4
.L_41:
        /*0048*/ 	.byte	0x04, 0x17
        /*004a*/ 	.short	(.L_43 - .L_42)
.L_42:
        /*004c*/ 	.word	0x00000000
        /*0050*/ 	.short	0x0001
        /*0052*/ 	.short	0x0004
        /*0054*/ 	.byte	0x00, 0xf0, 0x11, 0x00


	//----- nvinfo : EIATTR_KPARAM_INFO
	.align		4
.L_43:
        /*0058*/ 	.byte	0x04, 0x17
        /*005a*/ 	.short	(.L_45 - .L_44)
.L_44:
        /*005c*/ 	.word	0x00000000
        /*0060*/ 	.short	0x0000
        /*0062*/ 	.short	0x0000
        /*0064*/ 	.byte	0x00, 0xf0, 0x11, 0x00


	//----- nvinfo : EIATTR_SPARSE_MMA_MASK
	.align		4
.L_45:
        /*0068*/ 	.byte	0x03, 0x50
        /*006a*/ 	.short	0x0000


	//----- nvinfo : EIATTR_MAXREG_COUNT
	.align		4
        /*006c*/ 	.byte	0x03, 0x1b
        /*006e*/ 	.short	0x00ff


	//----- nvinfo : EIATTR_MERCURY_ISA_VERSION
	.align		4
        /*0070*/ 	.byte	0x03, 0x5f
        /*0072*/ 	.short	0x0101


	//----- nvinfo : EIATTR_VRC_CTA_INIT_COUNT
	.align		4
        /*0074*/ 	.byte	0x02, 0x4a
	.zero		1
	.zero		1


	//----- nvinfo : EIATTR_EXIT_INSTR_OFFSETS
	.align		4
        /*0078*/ 	.byte	0x04, 0x1c
        /*007a*/ 	.short	(.L_47 - .L_46)


	//   ....[0]....
.L_46:
        /*007c*/ 	.word	0x000000d0


	//   ....[1]....
        /*0080*/ 	.word	0x000008f0


	//----- nvinfo : EIATTR_CBANK_PARAM_SIZE
	.align		4
.L_47:
        /*0084*/ 	.byte	0x03, 0x19
        /*0086*/ 	.short	0x0028


	//----- nvinfo : EIATTR_PARAM_CBANK
	.align		4
        /*0088*/ 	.byte	0x04, 0x0a
        /*008a*/ 	.short	(.L_49 - .L_48)
	.align		4
.L_48:
        /*008c*/ 	.word	index@(.nv.constant0._Z20vanillaMatMultKerneliiiPfS_S_)
        /*0090*/ 	.short	0x0380
        /*0092*/ 	.short	0x0028


	//----- nvinfo : EIATTR_SW_WAR
	.align		4
.L_49:
        /*0094*/ 	.byte	0x04, 0x36
        /*0096*/ 	.short	(.L_51 - .L_50)
.L_50:
        /*0098*/ 	.word	0x00000008
.L_51:


//--------------------- .nv.callgraph             --------------------------
	.section	.nv.callgraph,"",@"SHT_CUDA_CALLGRAPH"
	.align	4
	.sectionentsize	8
	.align		4
        /*0000*/ 	.word	0x00000000
	.align		4
        /*0004*/ 	.word	0xffffffff
	.align		4
        /*0008*/ 	.word	0x00000000
	.align		4
        /*000c*/ 	.word	0xfffffffe
	.align		4
        /*0010*/ 	.word	0x00000000
	.align		4
        /*0014*/ 	.word	0xfffffffd
	.align		4
        /*0018*/ 	.word	0x00000000
	.align		4
        /*001c*/ 	.word	0xfffffffc


//--------------------- .text._Z18tiledMatMultKerneliiiPfS_S_ --------------------------
	.section	.text._Z18tiledMatMultKerneliiiPfS_S_,"ax",@progbits
	.align	128
        .global         _Z18tiledMatMultKerneliiiPfS_S_
        .type           _Z18tiledMatMultKerneliiiPfS_S_,@function
        .size           _Z18tiledMatMultKerneliiiPfS_S_,(.L_x_10 - _Z18tiledMatMultKerneliiiPfS_S_)
        .other          _Z18tiledMatMultKerneliiiPfS_S_,@"STO_CUDA_ENTRY STV_DEFAULT"
_Z18tiledMatMultKerneliiiPfS_S_:
.text._Z18tiledMatMultKerneliiiPfS_S_:
[----:B------:R-:W-:Y:S08]  /*0000*/  LDC R1, c[0x0][0x37c] ;  /* 0x0000df00ff017b82 */ /* 0x000ff00000000800 */
[----:B------:R-:W0:Y:S02]  /*0010*/  LDC R5, c[0x0][0x384] ;  /* 0x0000e100ff057b82 */ /* 0x000e240000000800 */
[----:B0-----:R-:W-:-:S13]  /*0020*/  ISETP.GE.AND P0, PT, R5, 0x10, PT ;  /* 0x000000100500780c */ /* 0x001fda0003f06270 */
[----:B------:R-:W-:Y:S05]  /*0030*/  @!P0 EXIT ;  /* 0x000000000000894d */ /* 0x000fea0003800000 */
[----:B------:R-:W0:Y:S01]  /*0040*/  S2R R14, SR_TID.X ;  /* 0x00000000000e7919 */ /* 0x000e220000002100 */
[----:B------:R-:W1:Y:S01]  /*0050*/  S2UR UR5, SR_CgaCtaId ;  /* 0x00000000000579c3 */ /* 0x000e620000008800 */
[----:B------:R-:W2:Y:S01]  /*0060*/  LDCU UR4, c[0x0][0x388] ;  /* 0x00007100ff0477ac */ /* 0x000ea20008000800 */
[----:B------:R-:W-:Y:S01]  /*0070*/  SHF.R.S32.HI R0, RZ, 0x1f, R5 ;  /* 0x0000001fff007819 */ /* 0x000fe20000011405 */
[----:B------:R-:W0:Y:S01]  /*0080*/  S2R R3, SR_CTAID.X ;  /* 0x0000000000037919 */ /* 0x000e220000002500 */
[----:B------:R-:W-:Y:S01]  /*0090*/  HFMA2 R17, -RZ, RZ, 0, 0 ;  /* 0x00000000ff117431 */ /* 0x000fe200000001ff */
[----:B------:R-:W3:Y:S01]  /*00a0*/  LDCU.64 UR8, c[0x0][0x358] ;  /* 0x00006b00ff0877ac */ /* 0x000ee20008000a00 */
[----:B------:R-:W-:Y:S01]  /*00b0*/  LEA.HI R0, R0, R5, RZ, 0x4 ;  /* 0x0000000500007211 */ /* 0x000fe200078f20ff */
[----:B------:R-:W4:Y:S01]  /*00c0*/  S2R R15, SR_TID.Y ;  /* 0x00000000000f7919 */ /* 0x000f220000002200 */
[----:B------:R-:W5:Y:S02]  /*00d0*/  LDC.64 R6, c[0x0][0x3a0] ;  /* 0x0000e800ff067b82 */ /* 0x000f640000000a00 */
[----:B------:R-:W-:Y:S01]  /*00e0*/  SHF.R.S32.HI R0, RZ, 0x4, R0 ;  /* 0x00000004ff007819 */ /* 0x000fe20000011400 */
[----:B------:R-:W4:Y:S03]  /*00f0*/  S2R R13, SR_CTAID.Y ;  /* 0x00000000000d7919 */ /* 0x000f260000002600 */
[----:B------:R-:W-:-:S02]  /*0100*/  IADD3 R0, PT, PT, -R0, RZ, RZ ;  /* 0x000000ff00007210 */ /* 0x000fc40007ffe1ff */
[----:B------:R-:W3:Y:S02]  /*0110*/  LDC.64 R4, c[0x0][0x398] ;  /* 0x0000e600ff047b82 */ /* 0x000ee40000000a00 */
[----:B------:R-:W-:Y:S02]  /*0120*/  ISETP.GE.AND P0, PT, R0, RZ, PT ;  /* 0x000000ff0000720c */ /* 0x000fe40003f06270 */
[----:B0-----:R-:W-:-:S04]  /*0130*/  LEA R16, R3, R14, 0x4 ;  /* 0x0000000e03107211 */ /* 0x001fc800078e20ff */
[----:B------:R-:W0:Y:S01]  /*0140*/  LDC.64 R2, c[0x0][0x390] ;  /* 0x0000e400ff027b82 */ /* 0x000e220000000a00 */
[C---:B----4-:R-:W-:Y:S02]  /*0150*/  LEA R9, R13.reuse, R15, 0x4 ;  /* 0x0000000f0d097211 */ /* 0x050fe400078e20ff */
[-C--:B------:R-:W-:Y:S02]  /*0160*/  LEA R13, R13, R14.reuse, 0x8 ;  /* 0x0000000e0d0d7211 */ /* 0x080fe400078e40ff */
[----:B------:R-:W-:Y:S01]  /*0170*/  LEA R14, R15, R14, 0x4 ;  /* 0x0000000e0f0e7211 */ /* 0x000fe200078e20ff */
[----:B--2---:R-:W-:Y:S01]  /*0180*/  IMAD R9, R9, UR4, R16 ;  /* 0x0000000409097c24 */ /* 0x004fe2000f8e0210 */
[----:B------:R-:W-:Y:S01]  /*0190*/  UMOV UR4, 0x400 ;  /* 0x0000040000047882 */ /* 0x000fe20000000000 */
[C---:B------:R-:W-:Y:S01]  /*01a0*/  LEA R13, R15.reuse, R13, 0x4 ;  /* 0x0000000d0f0d7211 */ /* 0x040fe200078e20ff */
[----:B-1----:R-:W-:Y:S01]  /*01b0*/  ULEA UR6, UR5, UR4, 0x18 ;  /* 0x0000000405067291 */ /* 0x002fe2000f8ec0ff */
[----:B------:R-:W-:Y:S01]  /*01c0*/  LEA R15, R15, R16, 0x4 ;  /* 0x000000100f0f7211 */ /* 0x000fe200078e20ff */
[----:B------:R-:W-:Y:S01]  /*01d0*/  UIADD3 UR4, UPT, UPT, UR4, 0x400, URZ ;  /* 0x0000040004047890 */ /* 0x000fe2000fffe0ff */
[----:B-----5:R-:W-:-:S03]  /*01e0*/  IMAD.WIDE R6, R9, 0x4, R6 ;  /* 0x0000000409067825 */ /* 0x020fc600078e0206 */
[----:B------:R-:W-:Y:S01]  /*01f0*/  ULEA UR4, UR5, UR4, 0x18 ;  /* 0x0000000405047291 */ /* 0x000fe2000f8ec0ff */
[----:B------:R-:W-:-:S05]  /*0200*/  LEA R12, R14, UR6, 0x2 ;  /* 0x000000060e0c7c11 */ /* 0x000fca000f8e10ff */
[----:B------:R-:W-:Y:S02]  /*0210*/  LEA R14, R14, UR4, 0x2 ;  /* 0x000000040e0e7c11 */ /* 0x000fe4000f8e10ff */
[----:B------:R-:W-:Y:S01]  /*0220*/  LEA R16, R16, UR4, 0x2 ;  /* 0x0000000410107c11 */ /* 0x000fe2000f8e10ff */
[----:B---3--:R-:W-:Y:S06]  /*0230*/  @P0 BRA `(.L_x_0) ;  /* 0x00000010006c0947 */ /* 0x008fec0003800000 */
[----:B------:R-:W-:Y:S02]  /*0240*/  IADD3 R8, PT, PT, -R0, RZ, RZ ;  /* 0x000000ff00087210 */ /* 0x000fe40007ffe1ff */
[----:B------:R-:W-:Y:S02]  /*0250*/  PLOP3.LUT P0, PT, PT, PT, PT, 0x80, 0x8 ;  /* 0x000000000008781c */ /* 0x000fe40003f0f070 */
[----:B------:R-:W-:-:S13]  /*0260*/  ISETP.GT.AND P1, PT, R8, 0x3, PT ;  /* 0x000000030800780c */ /* 0x000fda0003f24270 */
[----:B------:R-:W-:Y:S05]  /*0270*/  @!P1 BRA `(.L_x_1) ;  /* 0x0000000800d89947 */ /* 0x000fea0003800000 */
[----:B------:R-:W1:Y:S01]  /*0280*/  LDC.64 R10, c[0x0][0x390] ;  /* 0x0000e400ff0a7b82 */ /* 0x000e620000000a00 */
[----:B------:R-:W-:-:S07]  /*0290*/  PLOP3.LUT P0, PT, PT, PT, PT, 0x8, 0x80 ;  /* 0x000000000080781c */ /* 0x000fce0003f0e170 */
[----:B------:R-:W2:Y:S06]  /*02a0*/  LDC.64 R8, c[0x0][0x398] ;  /* 0x0000e600ff087b82 */ /* 0x000eac0000000a00 */
.L_x_2:
[----:B-1----:R-:W-:-:S04]  /*02b0*/  IMAD.WIDE.U32 R24, R13, 0x4, R10 ;  /* 0x000000040d187825 */ /* 0x002fc800078e000a */
[----:B--2---:R-:W-:Y:S01]  /*02c0*/  IMAD.WIDE R18, R15, 0x4, R8 ;  /* 0x000000040f127825 */ /* 0x004fe200078e0208 */
[----:B------:R-:W2:Y:S04]  /*02d0*/  LDG.E R21, desc[UR8][R24.64] ;  /* 0x0000000818157981 */ /* 0x000ea8000c1e1900 */
[----:B---3--:R-:W3:Y:S04]  /*02e0*/  LDG.E R22, desc[UR8][R18.64] ;  /* 0x0000000812167981 */ /* 0x008ee8000c1e1900 */
[----:B--2---:R-:W-:Y:S04]  /*02f0*/  STS [R12], R21 ;  /* 0x000000150c007388 */ /* 0x004fe80000000800 */
[----:B---3--:R-:W-:Y:S01]  /*0300*/  STS [R14], R22 ;  /* 0x000000160e007388 */ /* 0x008fe20000000800 */
[----:B------:R-:W-:Y:S06]  /*0310*/  BAR.SYNC.DEFER_BLOCKING 0x0 ;  /* 0x0000000000007b1d */ /* 0x000fec0000010000 */
[----:B------:R-:W-:Y:S04]  /*0320*/  LDS R20, [R12] ;  /* 0x000000000c147984 */ /* 0x000fe80000000800 */
[----:B------:R-:W1:Y:S04]  /*0330*/  LDS R26, [R16] ;  /* 0x00000000101a7984 */ /* 0x000e680000000800 */
[----:B------:R-:W2:Y:S04]  /*0340*/  LDS R28, [R16+0x40] ;  /* 0x00004000101c7984 */ /* 0x000ea80000000800 */
[----:B------:R-:W3:Y:S04]  /*0350*/  LDS R23, [R16+0x80] ;  /* 0x0000800010177984 */ /* 0x000ee80000000800 */
[----:B------:R-:W4:Y:S04]  /*0360*/  LDS R29, [R16+0xc0] ;  /* 0x0000c000101d7984 */ /* 0x000f280000000800 */
[----:B------:R-:W5:Y:S04]  /*0370*/  LDS R27, [R16+0x100] ;  /* 0x00010000101b7984 */ /* 0x000f680000000800 */
[----:B------:R-:W0:Y:S04]  /*0380*/  LDS R25, [R16+0x140] ;  /* 0x0001400010197984 */ /* 0x000e280000000800 */
[----:B------:R-:W0:Y:S04]  /*0390*/  LDS R19, [R16+0x180] ;  /* 0x0001800010137984 */ /* 0x000e280000000800 */
[----:B------:R-:W0:Y:S01]  /*03a0*/  LDS R18, [R16+0x1c0] ;  /* 0x0001c00010127984 */ /* 0x000e220000000800 */
[----:B-1----:R-:W-:-:S03]  /*03b0*/  FFMA R21, R20, R26, R17 ;  /* 0x0000001a14157223 */ /* 0x002fc60000000011 */
[----:B------:R-:W1:Y:S01]  /*03c0*/  LDS R17, [R16+0x200] ;  /* 0x0002000010117984 */ /* 0x000e620000000800 */
[----:B--2---:R-:W-:-:S03]  /*03d0*/  FFMA R28, R20, R28, R21 ;  /* 0x0000001c141c7223 */ /* 0x004fc60000000015 */
[----:B------:R-:W2:Y:S01]  /*03e0*/  LDS R21, [R16+0x240] ;  /* 0x0002400010157984 */ /* 0x000ea20000000800 */
[----:B---3--:R-:W-:-:S03]  /*03f0*/  FFMA R28, R20, R23, R28 ;  /* 0x00000017141c7223 */ /* 0x008fc6000000001c */
[----:B------:R-:W3:Y:S01]  /*0400*/  LDS R23, [R16+0x280] ;  /* 0x0002800010177984 */ /* 0x000ee20000000800 */
[----:B----4-:R-:W-:-:S03]  /*0410*/  FFMA R28, R20, R29, R28 ;  /* 0x0000001d141c7223 */ /* 0x010fc6000000001c */
[----:B------:R-:W4:Y:S01]  /*0420*/  LDS R29, [R16+0x2c0] ;  /* 0x0002c000101d7984 */ /* 0x000f220000000800 */
[----:B-----5:R-:W-:-:S03]  /*0430*/  FFMA R28, R20, R27, R28 ;  /* 0x0000001b141c7223 */ /* 0x020fc6000000001c */
[----:B------:R-:W5:Y:S01]  /*0440*/  LDS R27, [R16+0x300] ;  /* 0x00030000101b7984 */ /* 0x000f620000000800 */
[----:B0-----:R-:W-:-:S03]  /*0450*/  FFMA R28, R20, R25, R28 ;  /* 0x00000019141c7223 */ /* 0x001fc6000000001c */
[----:B------:R-:W0:Y:S01]  /*0460*/  LDS R25, [R16+0x340] ;  /* 0x0003400010197984 */ /* 0x000e220000000800 */
[----:B------:R-:W-:-:S03]  /*0470*/  FFMA R28, R20, R19, R28 ;  /* 0x00000013141c7223 */ /* 0x000fc6000000001c */
[----:B------:R-:W0:Y:S01]  /*0480*/  LDS R19, [R16+0x380] ;  /* 0x0003800010137984 */ /* 0x000e220000000800 */
[----:B------:R-:W-:-:S03]  /*0490*/  FFMA R28, R20, R18, R28 ;  /* 0x00000012141c7223 */ /* 0x000fc6000000001c */
[----:B------:R-:W0:Y:S01]  /*04a0*/  LDS R18, [R16+0x3c0] ;  /* 0x0003c00010127984 */ /* 0x000e220000000800 */
[C---:B-1----:R-:W-:Y:S01]  /*04b0*/  FFMA R28, R20.reuse, R17, R28 ;  /* 0x00000011141c7223 */ /* 0x042fe2000000001c */
[----:B------:R-:W-:Y:S03]  /*04c0*/  BAR.SYNC.DEFER_BLOCKING 0x0 ;  /* 0x0000000000007b1d */ /* 0x000fe60000010000 */
[----:B--2---:R-:W-:-:S04]  /*04d0*/  FFMA R28, R20, R21, R28 ;  /* 0x00000015141c7223 */ /* 0x004fc8000000001c */
[----:B---3--:R-:W-:Y:S01]  /*04e0*/  FFMA R28, R20, R23, R28 ;  /* 0x00000017141c7223 */ /* 0x008fe2000000001c */
[----:B------:R-:W-:-:S03]  /*04f0*/  IADD3 R23, PT, PT, R13, 0x10, RZ ;  /* 0x000000100d177810 */ /* 0x000fc60007ffe0ff */
[----:B----4-:R-:W-:Y:S02]  /*0500*/  FFMA R28, R20, R29, R28 ;  /* 0x0000001d141c7223 */ /* 0x010fe4000000001c */
[----:B------:R-:W-:-:S04]  /*0510*/  IMAD.WIDE.U32 R22, R23, 0x4, R10 ;  /* 0x0000000417167825 */ /* 0x000fc800078e000a */
[----:B-----5:R-:W-:-:S04]  /*0520*/  FFMA R28, R20, R27, R28 ;  /* 0x0000001b141c7223 */ /* 0x020fc8000000001c */
[----:B0-----:R-:W-:Y:S01]  /*0530*/  FFMA R28, R20, R25, R28 ;  /* 0x00000019141c7223 */ /* 0x001fe2000000001c */
[----:B------:R-:W-:-:S03]  /*0540*/  IADD3 R25, PT, PT, R15, 0x100, RZ ;  /* 0x000001000f197810 */ /* 0x000fc60007ffe0ff */
[----:B------:R-:W-:Y:S02]  /*0550*/  FFMA R19, R20, R19, R28 ;  /* 0x0000001314137223 */ /* 0x000fe4000000001c */
[----:B------:R-:W-:-:S04]  /*0560*/  IMAD.WIDE R24, R25, 0x4, R8 ;  /* 0x0000000419187825 */ /* 0x000fc800078e0208 */
[----:B------:R-:W-:-:S05]  /*0570*/  FFMA R21, R20, R18, R19 ;  /* 0x0000001214157223 */ /* 0x000fca0000000013 */
[----:B------:R-:W-:Y:S04]  /*0580*/  STG.E desc[UR8][R6.64], R21 ;  /* 0x0000001506007986 */ /* 0x000fe8000c101908 */
[----:B------:R-:W2:Y:S04]  /*0590*/  LDG.E R23, desc[UR8][R22.64] ;  /* 0x0000000816177981 */ /* 0x000ea8000c1e1900 */
[----:B------:R-:W3:Y:S04]  /*05a0*/  LDG.E R25, desc[UR8][R24.64] ;  /* 0x0000000818197981 */ /* 0x000ee8000c1e1900 */
[----:B--2---:R-:W-:Y:S04]  /*05b0*/  STS [R12], R23 ;  /* 0x000000170c007388 */ /* 0x004fe80000000800 */
[----:B---3--:R-:W-:Y:S01]  /*05c0*/  STS [R14], R25 ;  /* 0x000000190e007388 */ /* 0x008fe20000000800 */
[----:B------:R-:W-:Y:S06]  /*05d0*/  BAR.SYNC.DEFER_BLOCKING 0x0 ;  /* 0x0000000000007b1d */ /* 0x000fec0000010000 */
[----:B------:R-:W-:Y:S04]  /*05e0*/  LDS R18, [R12] ;  /* 0x000000000c127984 */ /* 0x000fe80000000800 */
[----:B------:R-:W0:Y:S04]  /*05f0*/  LDS R28, [R16] ;  /* 0x00000000101c7984 */ /* 0x000e280000000800 */
[----:B------:R-:W1:Y:S04]  /*0600*/  LDS R22, [R16+0x40] ;  /* 0x0000400010167984 */ /* 0x000e680000000800 */
[----:B------:R-:W2:Y:S04]  /*0610*/  LDS R26, [R16+0x80] ;  /* 0x00008000101a7984 */ /* 0x000ea80000000800 */
[----:B------:R-:W3:Y:S04]  /*0620*/  LDS R20, [R16+0xc0] ;  /* 0x0000c00010147984 */ /* 0x000ee80000000800 */
[----:B------:R-:W4:Y:S04]  /*0630*/  LDS R29, [R16+0x100] ;  /* 0x00010000101d7984 */ /* 0x000f280000000800 */
[----:B------:R-:W5:Y:S04]  /*0640*/  LDS R27, [R16+0x140] ;  /* 0x00014000101b7984 */ /* 0x000f680000000800 */
[----:B------:R-:W5:Y:S04]  /*0650*/  LDS R19, [R16+0x180] ;  /* 0x0001800010137984 */ /* 0x000f680000000800 */
[----:B------:R-:W5:Y:S01]  /*0660*/  LDS R17, [R16+0x1c0] ;  /* 0x0001c00010117984 */ /* 0x000f620000000800 */
[----:B0-----:R-:W-:-:S03]  /*0670*/  FFMA R23, R18, R28, R21 ;  /* 0x0000001c12177223 */ /* 0x001fc60000000015 */
        /* <DEDUP_REMOVED lines=11> */
[----:B------:R-:W-:-:S03]  /*0730*/  FFMA R26, R18, R19, R26 ;  /* 0x00000013121a7223 */ /* 0x000fc6000000001a */
[----:B------:R-:W5:Y:S01]  /*0740*/  LDS R19, [R16+0x380] ;  /* 0x0003800010137984 */ /* 0x000f620000000800 */
[----:B------:R-:W-:-:S03]  /*0750*/  FFMA R26, R18, R17, R26 ;  /* 0x00000011121a7223 */ /* 0x000fc6000000001a */
[----:B------:R-:W5:Y:S01]  /*0760*/  LDS R17, [R16+0x3c0] ;  /* 0x0003c00010117984 */ /* 0x000f620000000800 */
[----:B0-----:R-:W-:-:S04]  /*0770*/  FFMA R26, R18, R21, R26 ;  /* 0x00000015121a7223 */ /* 0x001fc8000000001a */
[----:B-1----:R-:W-:Y:S01]  /*0780*/  FFMA R26, R18, R23, R26 ;  /* 0x00000017121a7223 */ /* 0x002fe2000000001a */
[----:B------:R-:W-:-:S03]  /*0790*/  IADD3 R23, PT, PT, R13, 0x20, RZ ;  /* 0x000000200d177810 */ /* 0x000fc60007ffe0ff */
[----:B--2---:R-:W-:Y:S01]  /*07a0*/  FFMA R25, R18, R25, R26 ;  /* 0x0000001912197223 */ /* 0x004fe2000000001a */
[----:B------:R-:W-:Y:S01]  /*07b0*/  BAR.SYNC.DEFER_BLOCKING 0x0 ;  /* 0x0000000000007b1d */ /* 0x000fe20000010000 */
[----:B------:R-:W-:-:S04]  /*07c0*/  IMAD.WIDE.U32 R22, R23, 0x4, R10 ;  /* 0x0000000417167825 */ /* 0x000fc800078e000a */
[----:B---3--:R-:W-:Y:S01]  /*07d0*/  FFMA R20, R18, R20, R25 ;  /* 0x0000001412147223 */ /* 0x008fe20000000019 */
[----:B------:R-:W-:-:S03]  /*07e0*/  IADD3 R25, PT, PT, R15, 0x200, RZ ;  /* 0x000002000f197810 */ /* 0x000fc60007ffe0ff */
[----:B----4-:R-:W-:Y:S02]  /*07f0*/  FFMA R20, R18, R29, R20 ;  /* 0x0000001d12147223 */ /* 0x010fe40000000014 */
[----:B------:R-:W-:-:S04]  /*0800*/  IMAD.WIDE R24, R25, 0x4, R8 ;  /* 0x0000000419187825 */ /* 0x000fc800078e0208 */
[----:B-----5:R-:W-:-:S04]  /*0810*/  FFMA R20, R18, R27, R20 ;  /* 0x0000001b12147223 */ /* 0x020fc80000000014 */
[----:B------:R-:W-:-:S04]  /*0820*/  FFMA R20, R18, R19, R20 ;  /* 0x0000001312147223 */ /* 0x000fc80000000014 */
        /* <DEDUP_REMOVED lines=32> */
[----:B0-----:R-:W-:Y:S01]  /*0a30*/  FFMA R26, R18, R21, R26 ;  /* 0x00000015121a7223 */ /* 0x001fe2000000001a */
[----:B------:R-:W-:-:S03]  /*0a40*/  IADD3 R21, PT, PT, R13, 0x30, RZ ;  /* 0x000000300d157810 */ /* 0x000fc60007ffe0ff */
[----:B-1----:R-:W-:Y:S01]  /*0a50*/  FFMA R26, R18, R23, R26 ;  /* 0x00000017121a7223 */ /* 0x002fe2000000001a */
[----:B------:R-:W-:-:S03]  /*0a60*/  IADD3 R23, PT, PT, R15, 0x300, RZ ;  /* 0x000003000f177810 */ /* 0x000fc60007ffe0ff */
[C---:B--2---:R-:W-:Y:S01]  /*0a70*/  FFMA R25, R18.reuse, R25, R26 ;  /* 0x0000001912197223 */ /* 0x044fe2000000001a */
[----:B------:R-:W-:Y:S03]  /*0a80*/  BAR.SYNC.DEFER_BLOCKING 0x0 ;  /* 0x0000000000007b1d */ /* 0x000fe60000010000 */
[----:B---3--:R-:W-:-:S04]  /*0a90*/  FFMA R20, R18, R20, R25 ;  /* 0x0000001412147223 */ /* 0x008fc80000000019 */
[----:B----4-:R-:W-:-:S04]  /*0aa0*/  FFMA R20, R18, R29, R20 ;  /* 0x0000001d12147223 */ /* 0x010fc80000000014 */
[----:B-----5:R-:W-:-:S04]  /*0ab0*/  FFMA R20, R18, R27, R20 ;  /* 0x0000001b12147223 */ /* 0x020fc80000000014 */
[----:B------:R-:W-:-:S04]  /*0ac0*/  FFMA R20, R18, R19, R20 ;  /* 0x0000001312147223 */ /* 0x000fc80000000014 */
[----:B------:R-:W-:Y:S01]  /*0ad0*/  FFMA R22, R18, R17, R20 ;  /* 0x0000001112167223 */ /* 0x000fe20000000014 */
[----:B------:R-:W-:-:S04]  /*0ae0*/  IMAD.WIDE.U32 R18, R21, 0x4, R10 ;  /* 0x0000000415127825 */ /* 0x000fc800078e000a */
[----:B------:R-:W-:Y:S01]  /*0af0*/  IMAD.WIDE R20, R23, 0x4, R8 ;  /* 0x0000000417147825 */ /* 0x000fe200078e0208 */
[----:B------:R-:W-:Y:S04]  /*0b00*/  STG.E desc[UR8][R6.64], R22 ;  /* 0x0000001606007986 */ /* 0x000fe8000c101908 */
[----:B------:R-:W2:Y:S04]  /*0b10*/  LDG.E R19, desc[UR8][R18.64] ;  /* 0x0000000812137981 */ /* 0x000ea8000c1e1900 */
[----:B------:R-:W3:Y:S01]  /*0b20*/  LDG.E R21, desc[UR8][R20.64] ;  /* 0x0000000814157981 */ /* 0x000ee2000c1e1900 */
[----:B------:R-:W-:-:S02]  /*0b30*/  IADD3 R0, PT, PT, R0, 0x4, RZ ;  /* 0x0000000400007810 */ /* 0x000fc40007ffe0ff */
[----:B------:R-:W-:Y:S02]  /*0b40*/  IADD3 R13, PT, PT, R13, 0x40, RZ ;  /* 0x000000400d0d7810 */ /* 0x000fe40007ffe0ff */
[----:B------:R-:W-:Y:S02]  /*0b50*/  ISETP.GE.AND P1, PT, R0, -0x3, PT ;  /* 0xfffffffd0000780c */ /* 0x000fe40003f26270 */
[----:B------:R-:W-:Y:S01]  /*0b60*/  IADD3 R15, PT, PT, R15, 0x400, RZ ;  /* 0x000004000f0f7810 */ /* 0x000fe20007ffe0ff */
        /* <DEDUP_REMOVED lines=11> */
[----:B------:R-:W5:Y:S04]  /*0c20*/  LDS R18, [R16+0x1c0] ;  /* 0x0001c00010127984 */ /* 0x000f680000000800 */
[----:B------:R-:W-:Y:S04]  /*0c30*/  LDS R19, [R16+0x2c0] ;  /* 0x0002c00010137984 */ /* 0x000fe80000000800 */
[----:B------:R-:W-:Y:S01]  /*0c40*/  LDS R21, [R16+0x300] ;  /* 0x0003000010157984 */ /* 0x000fe20000000800 */
[----:B0-----:R-:W-:-:S03]  /*0c50*/  FFMA R24, R17, R24, R22 ;  /* 0x0000001811187223 */ /* 0x001fc60000000016 */
[----:B------:R-:W0:Y:S01]  /*0c60*/  LDS R22, [R16+0x200] ;  /* 0x0002000010167984 */ /* 0x000e220000000800 */
[----:B-1----:R-:W-:-:S03]  /*0c70*/  FFMA R27, R17, R27, R24 ;  /* 0x0000001b111b7223 */ /* 0x002fc60000000018 */
[----:B------:R-:W1:Y:S01]  /*0c80*/  LDS R24, [R16+0x240] ;  /* 0x0002400010187984 */ /* 0x000e620000000800 */
[----:B--2---:R-:W-:-:S03]  /*0c90*/  FFMA R27, R17, R26, R27 ;  /* 0x0000001a111b7223 */ /* 0x004fc6000000001b */
[----:B------:R-:W2:Y:S01]  /*0ca0*/  LDS R26, [R16+0x280] ;  /* 0x00028000101a7984 */ /* 0x000ea20000000800 */
[----:B---3--:R-:W-:-:S04]  /*0cb0*/  FFMA R25, R17, R25, R27 ;  /* 0x0000001911197223 */ /* 0x008fc8000000001b */
[----:B----4-:R-:W-:-:S04]  /*0cc0*/  FFMA R23, R17, R23, R25 ;  /* 0x0000001711177223 */ /* 0x010fc80000000019 */
[C---:B-----5:R-:W-:Y:S02]  /*0cd0*/  FFMA R23, R17.reuse, R28, R23 ;  /* 0x0000001c11177223 */ /* 0x060fe40000000017 */
[----:B------:R-:W3:Y:S02]  /*0ce0*/  LDS R28, [R16+0x340] ;  /* 0x00034000101c7984 */ /* 0x000ee40000000800 */
[C---:B------:R-:W-:Y:S02]  /*0cf0*/  FFMA R23, R17.reuse, R20, R23 ;  /* 0x0000001411177223 */ /* 0x040fe40000000017 */
[----:B------:R-:W4:Y:S02]  /*0d00*/  LDS R20, [R16+0x380] ;  /* 0x0003800010147984 */ /* 0x000f240000000800 */
[C---:B------:R-:W-:Y:S02]  /*0d10*/  FFMA R23, R17.reuse, R18, R23 ;  /* 0x0000001211177223 */ /* 0x040fe40000000017 */
[----:B------:R-:W5:Y:S02]  /*0d20*/  LDS R18, [R16+0x3c0] ;  /* 0x0003c00010127984 */ /* 0x000f640000000800 */
[----:B0-----:R-:W-:-:S04]  /*0d30*/  FFMA R23, R17, R22, R23 ;  /* 0x0000001611177223 */ /* 0x001fc80000000017 */
[----:B-1----:R-:W-:-:S04]  /*0d40*/  FFMA R23, R17, R24, R23 ;  /* 0x0000001811177223 */ /* 0x002fc80000000017 */
[----:B--2---:R-:W-:-:S04]  /*0d50*/  FFMA R26, R17, R26, R23 ;  /* 0x0000001a111a7223 */ /* 0x004fc80000000017 */
[----:B------:R-:W-:-:S04]  /*0d60*/  FFMA R26, R17, R19, R26 ;  /* 0x00000013111a7223 */ /* 0x000fc8000000001a */
[----:B------:R-:W-:-:S04]  /*0d70*/  FFMA R21, R17, R21, R26 ;  /* 0x0000001511157223 */ /* 0x000fc8000000001a */
[----:B---3--:R-:W-:-:S04]  /*0d80*/  FFMA R21, R17, R28, R21 ;  /* 0x0000001c11157223 */ /* 0x008fc80000000015 */
[----:B----4-:R-:W-:-:S04]  /*0d90*/  FFMA R21, R17, R20, R21 ;  /* 0x0000001411157223 */ /* 0x010fc80000000015 */
[----:B-----5:R-:W-:Y:S01]  /*0da0*/  FFMA R17, R17, R18, R21 ;  /* 0x0000001211117223 */ /* 0x020fe20000000015 */
[----:B------:R-:W-:Y:S06]  /*0db0*/  BAR.SYNC.DEFER_BLOCKING 0x0 ;  /* 0x0000000000007b1d */ /* 0x000fec0000010000 */
[----:B------:R3:W-:Y:S01]  /*0dc0*/  STG.E desc[UR8][R6.64], R17 ;  /* 0x0000001106007986 */ /* 0x0007e2000c101908 */
[----:B------:R-:W-:Y:S05]  /*0dd0*/  @!P1 BRA `(.L_x_2) ;  /* 0xfffffff400349947 */ /* 0x000fea000383ffff */
.L_x_1:
[----:B------:R-:W-:-:S04]  /*0de0*/  IADD3 R8, PT, PT, -R0, RZ, RZ ;  /* 0x000000ff00087210 */ /* 0x000fc80007ffe1ff */
[----:B------:R-:W-:-:S13]  /*0df0*/  ISETP.GT.AND P1, PT, R8, 0x1, PT ;  /* 0x000000010800780c */ /* 0x000fda0003f24270 */
[----:B------:R-:W-:Y:S05]  /*0e00*/  @!P1 BRA `(.L_x_3) ;  /* 0x0000000400709947 */ /* 0x000fea0003800000 */
[----:B------:R-:W1:Y:S08]  /*0e10*/  LDC.64 R8, c[0x0][0x390] ;  /* 0x0000e400ff087b82 */ /* 0x000e700000000a00 */
[----:B------:R-:W2:Y:S01]  /*0e20*/  LDC.64 R10, c[0x0][0x398] ;  /* 0x0000e600ff0a7b82 */ /* 0x000ea20000000a00 */
[----:B-1----:R-:W-:-:S05]  /*0e30*/  IMAD.WIDE.U32 R24, R13, 0x4, R8 ;  /* 0x000000040d187825 */ /* 0x002fca00078e0008 */
[----:B------:R-:W4:Y:S01]  /*0e40*/  LDG.E R21, desc[UR8][R24.64] ;  /* 0x0000000818157981 */ /* 0x000f22000c1e1900 */
[----:B--2---:R-:W-:-:S05]  /*0e50*/  IMAD.WIDE R18, R15, 0x4, R10 ;  /* 0x000000040f127825 */ /* 0x004fca00078e020a */
[----:B------:R-:W2:Y:S04]  /*0e60*/  LDG.E R22, desc[UR8][R18.64] ;  /* 0x0000000812167981 */ /* 0x000ea8000c1e1900 */
[----:B----4-:R-:W-:Y:S04]  /*0e70*/  STS [R12], R21 ;  /* 0x000000150c007388 */ /* 0x010fe80000000800 */
[----:B--2---:R-:W-:Y:S01]  /*0e80*/  STS [R14], R22 ;  /* 0x000000160e007388 */ /* 0x004fe20000000800 */
[----:B------:R-:W-:Y:S06]  /*0e90*/  BAR.SYNC.DEFER_BLOCKING 0x0 ;  /* 0x0000000000007b1d */ /* 0x000fec0000010000 */
[----:B------:R-:W-:Y:S04]  /*0ea0*/  LDS R20, [R12] ;  /* 0x000000000c147984 */ /* 0x000fe80000000800 */
[----:B------:R-:W1:Y:S04]  /*0eb0*/  LDS R26, [R16] ;  /* 0x00000000101a7984 */ /* 0x000e680000000800 */
[----:B------:R-:W2:Y:S04]  /*0ec0*/  LDS R28, [R16+0x40] ;  /* 0x00004000101c7984 */ /* 0x000ea80000000800 */
[----:B------:R-:W4:Y:S04]  /*0ed0*/  LDS R23, [R16+0x80] ;  /* 0x0000800010177984 */ /* 0x000f280000000800 */
[----:B------:R-:W5:Y:S04]  /*0ee0*/  LDS R29, [R16+0xc0] ;  /* 0x0000c000101d7984 */ /* 0x000f680000000800 */
[----:B------:R-:W0:Y:S04]  /*0ef0*/  LDS R27, [R16+0x100] ;  /* 0x00010000101b7984 */ /* 0x000e280000000800 */
[----:B------:R-:W0:Y:S04]  /*0f00*/  LDS R25, [R16+0x140] ;  /* 0x0001400010197984 */ /* 0x000e280000000800 */
[----:B------:R-:W0:Y:S04]  /*0f10*/  LDS R19, [R16+0x180] ;  /* 0x0001800010137984 */ /* 0x000e280000000800 */
[----:B------:R-:W0:Y:S01]  /*0f20*/  LDS R18, [R16+0x1c0] ;  /* 0x0001c00010127984 */ /* 0x000e220000000800 */
[----:B-1----:R-:W-:-:S03]  /*0f30*/  FFMA R21, R20, R26, R17 ;  /* 0x0000001a14157223 */ /* 0x002fc60000000011 */
[----:B---3--:R-:W1:Y:S01]  /*0f40*/  LDS R17, [R16+0x200] ;  /* 0x0002000010117984 */ /* 0x008e620000000800 */
[----:B--2---:R-:W-:-:S03]  /*0f50*/  FFMA R28, R20, R28, R21 ;  /* 0x0000001c141c7223 */ /* 0x004fc60000000015 */
[----:B------:R-:W2:Y:S01]  /*0f60*/  LDS R21, [R16+0x240] ;  /* 0x0002400010157984 */ /* 0x000ea20000000800 */
[----:B----4-:R-:W-:-:S03]  /*0f70*/  FFMA R28, R20, R23, R28 ;  /* 0x00000017141c7223 */ /* 0x010fc6000000001c */
[----:B------:R-:W3:Y:S01]  /*0f80*/  LDS R23, [R16+0x280] ;  /* 0x0002800010177984 */ /* 0x000ee20000000800 */
[----:B-----5:R-:W-:-:S03]  /*0f90*/  FFMA R28, R20, R29, R28 ;  /* 0x0000001d141c7223 */ /* 0x020fc6000000001c */
[----:B------:R-:W4:Y:S01]  /*0fa0*/  LDS R29, [R16+0x2c0] ;  /* 0x0002c000101d7984 */ /* 0x000f220000000800 */
[----:B0-----:R-:W-:-:S03]  /*0fb0*/  FFMA R28, R20, R27, R28 ;  /* 0x0000001b141c7223 */ /* 0x001fc6000000001c */
[----:B------:R-:W0:Y:S01]  /*0fc0*/  LDS R27, [R16+0x300] ;  /* 0x00030000101b7984 */ /* 0x000e220000000800 */
[----:B------:R-:W-:-:S03]  /*0fd0*/  FFMA R28, R20, R25, R28 ;  /* 0x00000019141c7223 */ /* 0x000fc6000000001c */
[----:B------:R-:W5:Y:S01]  /*0fe0*/  LDS R25, [R16+0x340] ;  /* 0x0003400010197984 */ /* 0x000f620000000800 */
[----:B------:R-:W-:-:S03]  /*0ff0*/  FFMA R28, R20, R19, R28 ;  /* 0x00000013141c7223 */ /* 0x000fc6000000001c */
[----:B------:R-:W5:Y:S01]  /*1000*/  LDS R19, [R16+0x380] ;  /* 0x0003800010137984 */ /* 0x000f620000000800 */
[----:B------:R-:W-:-:S03]  /*1010*/  FFMA R28, R20, R18, R28 ;  /* 0x00000012141c7223 */ /* 0x000fc6000000001c */
[----:B------:R-:W5:Y:S01]  /*1020*/  LDS R18, [R16+0x3c0] ;  /* 0x0003c00010127984 */ /* 0x000f620000000800 */
[----:B-1----:R-:W-:-:S04]  /*1030*/  FFMA R28, R20, R17, R28 ;  /* 0x00000011141c7223 */ /* 0x002fc8000000001c */
[----:B--2---:R-:W-:-:S04]  /*1040*/  FFMA R28, R20, R21, R28 ;  /* 0x00000015141c7223 */ /* 0x004fc8000000001c */
[----:B---3--:R-:W-:-:S04]  /*1050*/  FFMA R28, R20, R23, R28 ;  /* 0x00000017141c7223 */ /* 0x008fc8000000001c */
[----:B----4-:R-:W-:-:S04]  /*1060*/  FFMA R28, R20, R29, R28 ;  /* 0x0000001d141c7223 */ /* 0x010fc8000000001c */
[C---:B0-----:R-:W-:Y:S01]  /*1070*/  FFMA R28, R20.reuse, R27, R28 ;  /* 0x0000001b141c7223 */ /* 0x041fe2000000001c */
[----:B------:R-:W-:Y:S03]  /*1080*/  BAR.SYNC.DEFER_BLOCKING 0x0 ;  /* 0x0000000000007b1d */ /* 0x000fe60000010000 */
[----:B-----5:R-:W-:Y:S01]  /*1090*/  FFMA R28, R20, R25, R28 ;  /* 0x00000019141c7223 */ /* 0x020fe2000000001c */
[----:B------:R-:W-:-:S03]  /*10a0*/  IADD3 R21, PT, PT, R13, 0x10, RZ ;  /* 0x000000100d157810 */ /* 0x000fc60007ffe0ff */
[----:B------:R-:W-:Y:S01]  /*10b0*/  FFMA R17, R20, R19, R28 ;  /* 0x0000001314117223 */ /* 0x000fe2000000001c */
[----:B------:R-:W-:-:S03]  /*10c0*/  IADD3 R23, PT, PT, R15, 0x100, RZ ;  /* 0x000001000f177810 */ /* 0x000fc60007ffe0ff */
[----:B------:R-:W-:Y:S01]  /*10d0*/  FFMA R17, R20, R18, R17 ;  /* 0x0000001214117223 */ /* 0x000fe20000000011 */
[----:B------:R-:W-:-:S04]  /*10e0*/  IMAD.WIDE.U32 R18, R21, 0x4, R8 ;  /* 0x0000000415127825 */ /* 0x000fc800078e0008 */
[----:B------:R-:W-:Y:S01]  /*10f0*/  IMAD.WIDE R10, R23, 0x4, R10 ;  /* 0x00000004170a7825 */ /* 0x000fe200078e020a */
[----:B------:R-:W-:Y:S04]  /*1100*/  STG.E desc[UR8][R6.64], R17 ;  /* 0x0000001106007986 */ /* 0x000fe8000c101908 */
[----:B------:R-:W2:Y:S04]  /*1110*/  LDG.E R19, desc[UR8][R18.64] ;  /* 0x0000000812137981 */ /* 0x000ea8000c1e1900 */
[----:B------:R-:W3:Y:S01]  /*1120*/  LDG.E R21, desc[UR8][R10.64] ;  /* 0x000000080a157981 */ /* 0x000ee2000c1e1900 */
[----:B------:R-:W-:-:S02]  /*1130*/  PLOP3.LUT P0, PT, PT, PT, PT, 0x8, 0x80 ;  /* 0x000000000080781c */ /* 0x000fc40003f0e170 */
[----:B------:R-:W-:Y:S02]  /*1140*/  IADD3 R0, PT, PT, R0, 0x2, RZ ;  /* 0x0000000200007810 */ /* 0x000fe40007ffe0ff */
[----:B------:R-:W-:Y:S02]  /*1150*/  IADD3 R13, PT, PT, R13, 0x20, RZ ;  /* 0x000000200d0d7810 */ /* 0x000fe40007ffe0ff */
        /* <DEDUP_REMOVED lines=13> */
[----:B------:R-:W5:Y:S04]  /*1230*/  LDS R19, [R16+0x200] ;  /* 0x0002000010137984 */ /* 0x000f680000000800 */
[----:B------:R-:W5:Y:S01]  /*1240*/  LDS R21, [R16+0x240] ;  /* 0x0002400010157984 */ /* 0x000f620000000800 */
[----:B0-----:R-:W-:-:S03]  /*1250*/  FFMA R29, R8, R20, R17 ;  /* 0x00000014081d7223 */ /* 0x001fc60000000011 */
[----:B------:R-:W-:Y:S04]  /*1260*/  LDS R10, [R16+0x300] ;  /* 0x00030000100a7984 */ /* 0x000fe80000000800 */
[----:B------:R-:W0:Y:S01]  /*1270*/  LDS R17, [R16+0x280] ;  /* 0x0002800010117984 */ /* 0x000e220000000800 */
[----:B-1----:R-:W-:-:S03]  /*1280*/  FFMA R22, R8, R22, R29 ;  /* 0x0000001608167223 */ /* 0x002fc6000000001d */
[----:B------:R-:W1:Y:S01]  /*1290*/  LDS R29, [R16+0x2c0] ;  /* 0x0002c000101d7984 */ /* 0x000e620000000800 */
[----:B--2---:R-:W-:-:S04]  /*12a0*/  FFMA R22, R8, R24, R22 ;  /* 0x0000001808167223 */ /* 0x004fc80000000016 */
[C---:B---3--:R-:W-:Y:S02]  /*12b0*/  FFMA R22, R8.reuse, R27, R22 ;  /* 0x0000001b08167223 */ /* 0x048fe40000000016 */
[----:B------:R-:W2:Y:S02]  /*12c0*/  LDS R27, [R16+0x340] ;  /* 0x00034000101b7984 */ /* 0x000ea40000000800 */
[C---:B----4-:R-:W-:Y:S02]  /*12d0*/  FFMA R22, R8.reuse, R25, R22 ;  /* 0x0000001908167223 */ /* 0x050fe40000000016 */
[----:B------:R-:W3:Y:S02]  /*12e0*/  LDS R25, [R16+0x380] ;  /* 0x0003800010197984 */ /* 0x000ee40000000800 */
[C---:B-----5:R-:W-:Y:S02]  /*12f0*/  FFMA R22, R8.reuse, R23, R22 ;  /* 0x0000001708167223 */ /* 0x060fe40000000016 */
[----:B------:R-:W4:Y:S02]  /*1300*/  LDS R23, [R16+0x3c0] ;  /* 0x0003c00010177984 */ /* 0x000f240000000800 */
[----:B------:R-:W-:-:S04]  /*1310*/  FFMA R22, R8, R9, R22 ;  /* 0x0000000908167223 */ /* 0x000fc80000000016 */
[----:B------:R-:W-:-:S04]  /*1320*/  FFMA R22, R8, R11, R22 ;  /* 0x0000000b08167223 */ /* 0x000fc80000000016 */
[----:B------:R-:W-:-:S04]  /*1330*/  FFMA R22, R8, R19, R22 ;  /* 0x0000001308167223 */ /* 0x000fc80000000016 */
[----:B------:R-:W-:-:S04]  /*1340*/  FFMA R22, R8, R21, R22 ;  /* 0x0000001508167223 */ /* 0x000fc80000000016 */
[----:B0-----:R-:W-:-:S04]  /*1350*/  FFMA R22, R8, R17, R22 ;  /* 0x0000001108167223 */ /* 0x001fc80000000016 */
[----:B-1----:R-:W-:-:S04]  /*1360*/  FFMA R29, R8, R29, R22 ;  /* 0x0000001d081d7223 */ /* 0x002fc80000000016 */
[----:B------:R-:W-:-:S04]  /*1370*/  FFMA R10, R8, R10, R29 ;  /* 0x0000000a080a7223 */ /* 0x000fc8000000001d */
[----:B--2---:R-:W-:-:S04]  /*1380*/  FFMA R10, R8, R27, R10 ;  /* 0x0000001b080a7223 */ /* 0x004fc8000000000a */
[----:B---3--:R-:W-:-:S04]  /*1390*/  FFMA R10, R8, R25, R10 ;  /* 0x00000019080a7223 */ /* 0x008fc8000000000a */
[----:B----4-:R-:W-:Y:S01]  /*13a0*/  FFMA R17, R8, R23, R10 ;  /* 0x0000001708117223 */ /* 0x010fe2000000000a */
[----:B------:R-:W-:Y:S06]  /*13b0*/  BAR.SYNC.DEFER_BLOCKING 0x0 ;  /* 0x0000000000007b1d */ /* 0x000fec0000010000 */
[----:B------:R1:W-:Y:S02]  /*13c0*/  STG.E desc[UR8][R6.64], R17 ;  /* 0x0000001106007986 */ /* 0x0003e4000c101908 */
.L_x_3:
[----:B------:R-:W-:-:S13]  /*13d0*/  ISETP.NE.OR P0, PT, R0, RZ, P0 ;  /* 0x000000ff0000720c */ /* 0x000fda0000705670 */
[----:B------:R-:W-:Y:S05]  /*13e0*/  @!P0 EXIT ;  /* 0x000000000000894d */ /* 0x000fea0003800000 */
.L_x_0:
[----:B0-----:R-:W-:-:S04]  /*13f0*/  IMAD.WIDE.U32 R10, R13, 0x4, R2 ;  /* 0x000000040d0a7825 */ /* 0x001fc800078e0002 */
[----:B------:R-:W-:Y:S02]  /*1400*/  IMAD.WIDE R18, R15, 0x4, R4 ;  /* 0x000000040f127825 */ /* 0x000fe400078e0204 */
[----:B--2---:R-:W2:Y:S04]  /*1410*/  LDG.E R11, desc[UR8][R10.64] ;  /* 0x000000080a0b7981 */ /* 0x004ea8000c1e1900 */
[----:B------:R-:W4:Y:S01]  /*1420*/  LDG.E R19, desc[UR8][R18.64] ;  /* 0x0000000812137981 */ /* 0x000f22000c1e1900 */
[----:B------:R-:W-:Y:S02]  /*1430*/  IADD3 R0, PT, PT, R0, 0x1, RZ ;  /* 0x0000000100007810 */ /* 0x000fe40007ffe0ff */
[----:B------:R-:W-:Y:S02]  /*1440*/  IADD3 R13, PT, PT, R13, 0x10, RZ ;  /* 0x000000100d0d7810 */ /* 0x000fe40007ffe0ff */
[----:B------:R-:W-:-:S02]  /*1450*/  ISETP.NE.AND P0, PT, R0, RZ, PT ;  /* 0x000000ff0000720c */ /* 0x000fc40003f05270 */
[----:B------:R-:W-:Y:S01]  /*1460*/  IADD3 R15, PT, PT, R15, 0x100, RZ ;  /* 0x000001000f0f7810 */ /* 0x000fe20007ffe0ff */
[----:B--2---:R-:W-:Y:S04]  /*1470*/  STS [R12], R11 ;  /* 0x0000000b0c007388 */ /* 0x004fe80000000800 */
[----:B----4-:R-:W-:Y:S01]  /*1480*/  STS [R14], R19 ;  /* 0x000000130e007388 */ /* 0x010fe20000000800 */
[----:B------:R-:W-:Y:S06]  /*1490*/  BAR.SYNC.DEFER_BLOCKING 0x0 ;  /* 0x0000000000007b1d */ /* 0x000fec0000010000 */
[----:B------:R-:W-:Y:S04]  /*14a0*/  LDS R8, [R12] ;  /* 0x000000000c087984 */ /* 0x000fe80000000800 */
[----:B------:R-:W0:Y:S04]  /*14b0*/  LDS R20, [R16] ;  /* 0x0000000010147984 */ /* 0x000e280000000800 */
[----:B------:R-:W2:Y:S04]  /*14c0*/  LDS R22, [R16+0x40] ;  /* 0x0000400010167984 */ /* 0x000ea80000000800 */
[----:B------:R-:W4:Y:S04]  /*14d0*/  LDS R24, [R16+0x80] ;  /* 0x0000800010187984 */ /* 0x000f280000000800 */
[----:B------:R-:W5:Y:S04]  /*14e0*/  LDS R27, [R16+0xc0] ;  /* 0x0000c000101b7984 */ /* 0x000f680000000800 */
[----:B------:R-:W5:Y:S04]  /*14f0*/  LDS R25, [R16+0x100] ;  /* 0x0001000010197984 */ /* 0x000f680000000800 */
[----:B------:R-:W5:Y:S04]  /*1500*/  LDS R23, [R16+0x140] ;  /* 0x0001400010177984 */ /* 0x000f680000000800 */
[----:B------:R-:W5:Y:S04]  /*1510*/  LDS R9, [R16+0x180] ;  /* 0x0001800010097984 */ /* 0x000f680000000800 */
[----:B------:R-:W5:Y:S04]  /*1520*/  LDS R11, [R16+0x1c0] ;  /* 0x0001c000100b7984 */ /* 0x000f680000000800 */
[----:B------:R-:W5:Y:S04]  /*1530*/  LDS R19, [R16+0x200] ;  /* 0x0002000010137984 */ /* 0x000f680000000800 */
[----:B------:R-:W5:Y:S01]  /*1540*/  LDS R21, [R16+0x240] ;  /* 0x0002400010157984 */ /* 0x000f620000000800 */
[----:B0-----:R-:W-:-:S03]  /*1550*/  FFMA R29, R8, R20, R17 ;  /* 0x00000014081d7223 */ /* 0x001fc60000000011 */
[----:B------:R-:W-:Y:S01]  /*1560*/  LDS R10, [R16+0x300] ;  /* 0x00030000100a7984 */ /* 0x000fe20000000800 */
[----:B--2---:R-:W-:-:S03]  /*1570*/  FFMA R22, R8, R22, R29 ;  /* 0x0000001608167223 */ /* 0x004fc6000000001d */
[----:B-1-3--:R-:W0:Y:S01]  /*1580*/  LDS R17, [R16+0x280] ;  /* 0x0002800010117984 */ /* 0x00ae220000000800 */
[----:B----4-:R-:W-:-:S03]  /*1590*/  FFMA R22, R8, R24, R22 ;  /* 0x0000001808167223 */ /* 0x010fc60000000016 */
[----:B------:R-:W1:Y:S01]  /*15a0*/  LDS R29, [R16+0x2c0] ;  /* 0x0002c000101d7984 */ /* 0x000e620000000800 */
[----:B-----5:R-:W-:-:S03]  /*15b0*/  FFMA R22, R8, R27, R22 ;  /* 0x0000001b08167223 */ /* 0x020fc60000000016 */
[----:B------:R-:W2:Y:S01]  /*15c0*/  LDS R27, [R16+0x340] ;  /* 0x00034000101b7984 */ /* 0x000ea20000000800 */
[----:B------:R-:W-:-:S03]  /*15d0*/  FFMA R22, R8, R25, R22 ;  /* 0x0000001908167223 */ /* 0x000fc60000000016 */
[----:B------:R-:W3:Y:S01]  /*15e0*/  LDS R25, [R16+0x380] ;  /* 0x0003800010197984 */ /* 0x000ee20000000800 */
[----:B------:R-:W-:-:S03]  /*15f0*/  FFMA R22, R8, R23, R22 ;  /* 0x0000001708167223 */ /* 0x000fc60000000016 */
[----:B------:R-:W4:Y:S01]  /*1600*/  LDS R23, [R16+0x3c0] ;  /* 0x0003c00010177984 */ /* 0x000f220000000800 */
        /* <DEDUP_REMOVED lines=11> */
[----:B------:R2:W-:Y:S01]  /*16c0*/  STG.E desc[UR8][R6.64], R17 ;  /* 0x0000001106007986 */ /* 0x0005e2000c101908 */
[----:B------:R-:W-:Y:S05]  /*16d0*/  @P0 BRA `(.L_x_0) ;  /* 0xfffffffc00440947 */ /* 0x000fea000383ffff */
[----:B------:R-:W-:Y:S05]  /*16e0*/  EXIT ;  /* 0x000000000000794d */ /* 0x000fea0003800000 */
.L_x_4:
[----:B------:R-:W-:-:S00]  /*16f0*/  BRA `(.L_x_4) ;  /* 0xfffffffc00fc7947 */ /* 0x000fc0000383ffff */
[----:B------:R-:W-:-:S00]  /*1700*/  NOP ;  /* 0x0000000000007918 */ /* 0x000fc00000000000 */
[----:B------:R-:W-:-:S00]  /*1710*/  NOP ;  /* 0x0000000000007918 */ /* 0x000fc00000000000 */
[----:B------:R-:W-:-:S00]  /*1720*/  NOP ;  /* 0x0000000000007918 */ /* 0x000fc00000000000 */
[----:B------:R-:W-:-:S00]  /*1730*/  NOP ;  /* 0x0000000000007918 */ /* 0x000fc00000000000 */
[----:B------:R-:W-:-:S00]  /*1740*/  NOP ;  /* 0x0000000000007918 */ /* 0x000fc00000000000 */
[----:B------:R-:W-:-:S00]  /*1750*/  NOP ;  /* 0x0000000000007918 */ /* 0x000fc00000000000 */
[----:B------:R-:W-:-:S00]  /*1760*/  NOP ;  /* 0x0000000000007918 */ /* 0x000fc00000000000 */
[----:B------:R-:W-:-:S00]  /*1770*/  NOP ;  /* 0x0000000000007918 */ /* 0x000fc00000000000 */
.L_x_10:


//--------------------- .text._Z20vanillaMatMultKerneliiiPfS_S_ --------------------------
	.section	.text._Z20vanillaMatMultKerneliiiPfS_S_,"ax",@progbits
	.align	128
        .global         _Z20vanillaMatMultKerneliiiPfS_S_
        .type           _Z20vanillaMatMultKerneliiiPfS_S_,@function
        .size           _Z20vanillaMatMultKerneliiiPfS_S_,(.L_x_11 - _Z20vanillaMatMultKerneliiiPfS_S_)
        .other          _Z20vanillaMatMultKerneliiiPfS_S_,@"STO_CUDA_ENTRY STV_DEFAULT"
_Z20vanillaMatMultKerneliiiPfS_S_:
.text._Z20vanillaMatMultKerneliiiPfS_S_:
[----:B------:R-:W-:Y:S01]  /*0000*/  LDC R1, c[0x0][0x37c] ;  /* 0x0000df00ff017b82 */ /* 0x000fe20000000800 */
[----:B------:R-:W0:Y:S07]  /*0010*/  S2R R5, SR_TID.X ;  /* 0x0000000000057919 */ /* 0x000e2e0000002100 */
[----:B------:R-:W1:Y:S01]  /*0020*/  LDC R16, c[0x0][0x364] ;  /* 0x0000d900ff107b82 */ /* 0x000e620000000800 */
[----:B------:R-:W2:Y:S01]  /*0030*/  LDCU UR6, c[0x0][0x380] ;  /* 0x00007000ff0677ac */ /* 0x000ea20008000800 */
[----:B------:R-:W1:Y:S06]  /*0040*/  S2R R3, SR_TID.Y ;  /* 0x0000000000037919 */ /* 0x000e6c0000002200 */
[----:B------:R-:W0:Y:S08]  /*0050*/  S2UR UR5, SR_CTAID.X ;  /* 0x00000000000579c3 */ /* 0x000e300000002500 */
[----:B------:R-:W0:Y:S08]  /*0060*/  LDC R0, c[0x0][0x360] ;  /* 0x0000d800ff007b82 */ /* 0x000e300000000800 */
[----:B------:R-:W1:Y:S08]  /*0070*/  S2UR UR4, SR_CTAID.Y ;  /* 0x00000000000479c3 */ /* 0x000e700000002600 */
[----:B------:R-:W3:Y:S01]  /*0080*/  LDC R17, c[0x0][0x388] ;  /* 0x0000e200ff117b82 */ /* 0x000ee20000000800 */
[----:B0-----:R-:W-:-:S02]  /*0090*/  IMAD R0, R0, UR5, R5 ;  /* 0x0000000500007c24 */ /* 0x001fc4000f8e0205 */
[----:B-1----:R-:W-:-:S03]  /*00a0*/  IMAD R16, R16, UR4, R3 ;  /* 0x0000000410107c24 */ /* 0x002fc6000f8e0203 */
[----:B---3--:R-:W-:-:S04]  /*00b0*/  ISETP.GE.AND P0, PT, R0, R17, PT ;  /* 0x000000110000720c */ /* 0x008fc80003f06270 */
[----:B--2---:R-:W-:-:S13]  /*00c0*/  ISETP.GE.OR P0, PT, R16, UR6, P0 ;  /* 0x0000000610007c0c */ /* 0x004fda0008706670 */
[----:B------:R-:W-:Y:S05]  /*00d0*/  @P0 EXIT ;  /* 0x000000000000094d */ /* 0x000fea0003800000 */
[----:B------:R-:W0:Y:S01]  /*00e0*/  LDC R19, c[0x0][0x384] ;  /* 0x0000e100ff137b82 */ /* 0x000e220000000800 */
[----:B------:R-:W1:Y:S01]  /*00f0*/  LDCU.64 UR4, c[0x0][0x358] ;  /* 0x00006b00ff0477ac */ /* 0x000e620008000a00 */
[----:B------:R-:W-:Y:S01]  /*0100*/  HFMA2 R24, -RZ, RZ, 0, 0 ;  /* 0x00000000ff187431 */ /* 0x000fe200000001ff */
[----:B0-----:R-:W-:-:S13]  /*0110*/  ISETP.GE.AND P0, PT, R19, 0x1, PT ;  /* 0x000000011300780c */ /* 0x001fda0003f06270 */
[----:B-1----:R-:W-:Y:S05]  /*0120*/  @!P0 BRA `(.L_x_5) ;  /* 0x0000000400e08947 */ /* 0x002fea0003800000 */
[C---:B------:R-:W-:Y:S01]  /*0130*/  ISETP.GE.U32.AND P1, PT, R19.reuse, 0x8, PT ;  /* 0x000000081300780c */ /* 0x040fe20003f26070 */
[----:B------:R-:W-:Y:S01]  /*0140*/  IMAD R20, R16, R19, RZ ;  /* 0x0000001310147224 */ /* 0x000fe200078e02ff */
[----:B------:R-:W-:Y:S02]  /*0150*/  LOP3.LUT R27, R19, 0x7, RZ, 0xc0, !PT ;  /* 0x00000007131b7812 */ /* 0x000fe400078ec0ff */
[----:B------:R-:W-:Y:S02]  /*0160*/  MOV R24, RZ ;  /* 0x000000ff00187202 */ /* 0x000fe40000000f00 */
[----:B------:R-:W-:Y:S02]  /*0170*/  ISETP.NE.AND P0, PT, R27, RZ, PT ;  /* 0x000000ff1b00720c */ /* 0x000fe40003f05270 */
[----:B------:R-:W-:-:S05]  /*0180*/  MOV R21, RZ ;  /* 0x000000ff00157202 */ /* 0x000fca0000000f00 */
[----:B------:R-:W-:Y:S06]  /*0190*/  @!P1 BRA `(.L_x_6) ;  /* 0x0000000000c49947 */ /* 0x000fec0003800000 */
[----:B------:R-:W0:Y:S01]  /*01a0*/  LDC.64 R2, c[0x0][0x390] ;  /* 0x0000e400ff027b82 */ /* 0x000e220000000a00 */
[----:B------:R-:W-:Y:S02]  /*01b0*/  LOP3.LUT R21, R19, 0x7ffffff8, RZ, 0xc0, !PT ;  /* 0x7ffffff813157812 */ /* 0x000fe400078ec0ff */
[----:B------:R-:W-:Y:S02]  /*01c0*/  MOV R24, RZ ;  /* 0x000000ff00187202 */ /* 0x000fe40000000f00 */
[----:B------:R-:W-:Y:S02]  /*01d0*/  MOV R18, R0 ;  /* 0x0000000000127202 */ /* 0x000fe40000000f00 */
[----:B------:R-:W-:Y:S01]  /*01e0*/  IADD3 R22, PT, PT, -R21, RZ, RZ ;  /* 0x000000ff15167210 */ /* 0x000fe20007ffe1ff */
[----:B0-----:R-:W-:-:S03]  /*01f0*/  IMAD.WIDE.U32 R2, R20, 0x4, R2 ;  /* 0x0000000414027825 */ /* 0x001fc600078e0002 */
[----:B------:R-:W-:-:S04]  /*0200*/  IADD3 R4, P1, PT, R2, 0x10, RZ ;  /* 0x0000001002047810 */ /* 0x000fc80007f3e0ff */
[----:B------:R-:W-:-:S09]  /*0210*/  IADD3.X R5, PT, PT, RZ, R3, RZ, P1, !PT ;  /* 0x00000003ff057210 */ /* 0x000fd20000ffe4ff */
.L_x_7:
[----:B------:R-:W0:Y:S01]  /*0220*/  LDC.64 R14, c[0x0][0x398] ;  /* 0x0000e600ff0e7b82 */ /* 0x000e220000000a00 */
[----:B------:R-:W-:Y:S02]  /*0230*/  MOV R2, R4 ;  /* 0x0000000400027202 */ /* 0x000fe40000000f00 */
[----:B------:R-:W-:-:S05]  /*0240*/  MOV R3, R5 ;  /* 0x0000000500037202 */ /* 0x000fca0000000f00 */
[----:B------:R-:W2:Y:S04]  /*0250*/  LDG.E R25, desc[UR4][R2.64+-0x10] ;  /* 0xfffff00402197981 */ /* 0x000ea8000c1e1900 */
[----:B------:R-:W3:Y:S04]  /*0260*/  LDG.E R23, desc[UR4][R2.64+-0xc] ;  /* 0xfffff40402177981 */ /* 0x000ee8000c1e1900 */
[----:B------:R-:W4:Y:S04]  /*0270*/  LDG.E R29, desc[UR4][R2.64+-0x8] ;  /* 0xfffff804021d7981 */ /* 0x000f28000c1e1900 */
[----:B------:R-:W5:Y:S01]  /*0280*/  LDG.E R28, desc[UR4][R2.64+-0x4] ;  /* 0xfffffc04021c7981 */ /* 0x000f62000c1e1900 */
[----:B0-----:R-:W-:-:S05]  /*0290*/  IMAD.WIDE R14, R18, 0x4, R14 ;  /* 0x00000004120e7825 */ /* 0x001fca00078e020e */
[----:B------:R0:W2:Y:S01]  /*02a0*/  LDG.E R26, desc[UR4][R14.64] ;  /* 0x000000040e1a7981 */ /* 0x0000a2000c1e1900 */
[----:B------:R-:W-:-:S04]  /*02b0*/  IMAD.WIDE R12, R17, 0x4, R14 ;  /* 0x00000004110c7825 */ /* 0x000fc800078e020e */
[C---:B------:R-:W-:Y:S02]  /*02c0*/  IMAD.WIDE R4, R17.reuse, 0x4, R12 ;  /* 0x0000000411047825 */ /* 0x040fe400078e020c */
[----:B------:R-:W3:Y:S02]  /*02d0*/  LDG.E R12, desc[UR4][R12.64] ;  /* 0x000000040c0c7981 */ /* 0x000ee4000c1e1900 */
[C---:B------:R-:W-:Y:S02]  /*02e0*/  IMAD.WIDE R8, R17.reuse, 0x4, R4 ;  /* 0x0000000411087825 */ /* 0x040fe400078e0204 */
[----:B------:R-:W4:Y:S02]  /*02f0*/  LDG.E R4, desc[UR4][R4.64] ;  /* 0x0000000404047981 */ /* 0x000f24000c1e1900 */
[C---:B------:R-:W-:Y:S02]  /*0300*/  IMAD.WIDE R6, R17.reuse, 0x4, R8 ;  /* 0x0000000411067825 */ /* 0x040fe400078e0208 */
[----:B------:R-:W5:Y:S02]  /*0310*/  LDG.E R8, desc[UR4][R8.64] ;  /* 0x0000000408087981 */ /* 0x000f64000c1e1900 */
[----:B------:R-:W-:-:S02]  /*0320*/  IMAD.WIDE R10, R17, 0x4, R6 ;  /* 0x00000004110a7825 */ /* 0x000fc400078e0206 */
[----:B------:R-:W5:Y:S04]  /*0330*/  LDG.E R5, desc[UR4][R2.64] ;  /* 0x0000000402057981 */ /* 0x000f68000c1e1900 */
[----:B------:R-:W5:Y:S01]  /*0340*/  LDG.E R6, desc[UR4][R6.64] ;  /* 0x0000000406067981 */ /* 0x000f62000c1e1900 */
[----:B0-----:R-:W-:-:S03]  /*0350*/  IMAD.WIDE R14, R17, 0x4, R10 ;  /* 0x00000004110e7825 */ /* 0x001fc600078e020a */
[----:B------:R-:W5:Y:S04]  /*0360*/  LDG.E R10, desc[UR4][R10.64] ;  /* 0x000000040a0a7981 */ /* 0x000f68000c1e1900 */
[----:B------:R-:W5:Y:S04]  /*0370*/  LDG.E R13, desc[UR4][R14.64] ;  /* 0x000000040e0d7981 */ /* 0x000f68000c1e1900 */
[----:B------:R-:W5:Y:S04]  /*0380*/  LDG.E R7, desc[UR4][R2.64+0x4] ;  /* 0x0000040402077981 */ /* 0x000f68000c1e1900 */
[----:B------:R-:W5:Y:S01]  /*0390*/  LDG.E R9, desc[UR4][R2.64+0xc] ;  /* 0x00000c0402097981 */ /* 0x000f62000c1e1900 */
[----:B--2---:R-:W-:Y:S01]  /*03a0*/  FFMA R26, R25, R26, R24 ;  /* 0x0000001a191a7223 */ /* 0x004fe20000000018 */
[----:B------:R-:W-:-:S02]  /*03b0*/  IMAD.WIDE R24, R17, 0x4, R14 ;  /* 0x0000000411187825 */ /* 0x000fc400078e020e */
[----:B------:R-:W2:Y:S04]  /*03c0*/  LDG.E R14, desc[UR4][R2.64+0x8] ;  /* 0x00000804020e7981 */ /* 0x000ea8000c1e1900 */
[----:B------:R-:W2:Y:S01]  /*03d0*/  LDG.E R24, desc[UR4][R24.64] ;  /* 0x0000000418187981 */ /* 0x000ea2000c1e1900 */
[----:B---3--:R-:W-:Y:S01]  /*03e0*/  FFMA R12, R23, R12, R26 ;  /* 0x0000000c170c7223 */ /* 0x008fe2000000001a */
[----:B------:R-:W-:-:S03]  /*03f0*/  IADD3 R22, PT, PT, R22, 0x8, RZ ;  /* 0x0000000816167810 */ /* 0x000fc60007ffe0ff */
[----:B----4-:R-:W-:Y:S01]  /*0400*/  FFMA R29, R29, R4, R12 ;  /* 0x000000041d1d7223 */ /* 0x010fe2000000000c */
[----:B------:R-:W-:-:S03]  /*0410*/  ISETP.NE.AND P1, PT, R22, RZ, PT ;  /* 0x000000ff1600720c */ /* 0x000fc60003f25270 */
[----:B-----5:R-:W-:Y:S01]  /*0420*/  FFMA R8, R28, R8, R29 ;  /* 0x000000081c087223 */ /* 0x020fe2000000001d */
[----:B------:R-:W-:-:S03]  /*0430*/  IADD3 R4, P2, PT, R2, 0x20, RZ ;  /* 0x0000002002047810 */ /* 0x000fc60007f5e0ff */
[----:B------:R-:W-:Y:S01]  /*0440*/  FFMA R6, R5, R6, R8 ;  /* 0x0000000605067223 */ /* 0x000fe20000000008 */
[----:B------:R-:W-:Y:S02]  /*0450*/  IADD3.X R5, PT, PT, RZ, R3, RZ, P2, !PT ;  /* 0x00000003ff057210 */ /* 0x000fe400017fe4ff */
[----:B------:R-:W-:Y:S01]  /*0460*/  LEA R18, R17, R18, 0x3 ;  /* 0x0000001211127211 */ /* 0x000fe200078e18ff */
[----:B------:R-:W-:-:S04]  /*0470*/  FFMA R7, R7, R10, R6 ;  /* 0x0000000a07077223 */ /* 0x000fc80000000006 */
[----:B--2---:R-:W-:-:S04]  /*0480*/  FFMA R14, R14, R13, R7 ;  /* 0x0000000d0e0e7223 */ /* 0x004fc80000000007 */
[----:B------:R-:W-:Y:S01]  /*0490*/  FFMA R24, R9, R24, R14 ;  /* 0x0000001809187223 */ /* 0x000fe2000000000e */
[----:B------:R-:W-:Y:S06]  /*04a0*/  @P1 BRA `(.L_x_7) ;  /* 0xfffffffc005c1947 */ /* 0x000fec000383ffff */
.L_x_6:
[----:B------:R-:W-:Y:S05]  /*04b0*/  @!P0 BRA `(.L_x_5) ;  /* 0x0000000000fc8947 */ /* 0x000fea0003800000 */
[----:B------:R-:W-:Y:S02]  /*04c0*/  ISETP.GE.U32.AND P1, PT, R27, 0x4, PT ;  /* 0x000000041b00780c */ /* 0x000fe40003f26070 */
[----:B------:R-:W-:-:S04]  /*04d0*/  LOP3.LUT R14, R19, 0x3, RZ, 0xc0, !PT ;  /* 0x00000003130e7812 */ /* 0x000fc800078ec0ff */
[----:B------:R-:W-:-:S07]  /*04e0*/  ISETP.NE.AND P0, PT, R14, RZ, PT ;  /* 0x000000ff0e00720c */ /* 0x000fce0003f05270 */
[----:B------:R-:W-:Y:S06]  /*04f0*/  @!P1 BRA `(.L_x_8) ;  /* 0x00000000006c9947 */ /* 0x000fec0003800000 */
[----:B------:R-:W0:Y:S01]  /*0500*/  LDC.64 R4, c[0x0][0x398] ;  /* 0x0000e600ff047b82 */ /* 0x000e220000000a00 */
[----:B------:R-:W1:Y:S01]  /*0510*/  LDCU.64 UR6, c[0x0][0x390] ;  /* 0x00007200ff0677ac */ /* 0x000e620008000a00 */
[----:B------:R-:W-:Y:S01]  /*0520*/  IMAD R7, R21, R17, R0 ;  /* 0x0000001115077224 */ /* 0x000fe200078e0200 */
[CC--:B------:R-:W-:Y:S02]  /*0530*/  IADD3 R3, PT, PT, R20.reuse, R21.reuse, RZ ;  /* 0x0000001514037210 */ /* 0x0c0fe40007ffe0ff */
[----:B------:R-:W-:-:S03]  /*0540*/  IADD3 R8, P1, PT, R20, R21, RZ ;  /* 0x0000001514087210 */ /* 0x000fc60007f3e0ff */
[----:B------:R-:W2:Y:S01]  /*0550*/  LDC.64 R12, c[0x0][0x390] ;  /* 0x0000e400ff0c7b82 */ /* 0x000ea20000000a00 */
[----:B0-----:R-:W-:-:S04]  /*0560*/  IMAD.WIDE R4, R7, 0x4, R4 ;  /* 0x0000000407047825 */ /* 0x001fc800078e0204 */
[----:B------:R-:W-:Y:S02]  /*0570*/  IMAD.WIDE R6, R17, 0x4, R4 ;  /* 0x0000000411067825 */ /* 0x000fe400078e0204 */
[----:B------:R-:W3:Y:S02]  /*0580*/  LDG.E R4, desc[UR4][R4.64] ;  /* 0x0000000404047981 */ /* 0x000ee4000c1e1900 */
[----:B--2---:R-:W-:Y:S01]  /*0590*/  IMAD.WIDE.U32 R12, R3, 0x4, R12 ;  /* 0x00000004030c7825 */ /* 0x004fe200078e000c */
[----:B------:R-:W-:Y:S02]  /*05a0*/  IADD3.X R3, PT, PT, RZ, RZ, RZ, P1, !PT ;  /* 0x000000ffff037210 */ /* 0x000fe40000ffe4ff */
[----:B-1----:R-:W-:-:S03]  /*05b0*/  LEA R2, P1, R8, UR6, 0x2 ;  /* 0x0000000608027c11 */ /* 0x002fc6000f8210ff */
[----:B------:R-:W3:Y:S01]  /*05c0*/  LDG.E R13, desc[UR4][R12.64] ;  /* 0x000000040c0d7981 */ /* 0x000ee2000c1e1900 */
[----:B------:R-:W-:Y:S01]  /*05d0*/  LEA.HI.X R3, R8, UR7, R3, 0x2, P1 ;  /* 0x0000000708037c11 */ /* 0x000fe200088f1403 */
[C---:B------:R-:W-:Y:S02]  /*05e0*/  IMAD.WIDE R8, R17.reuse, 0x4, R6 ;  /* 0x0000000411087825 */ /* 0x040fe400078e0206 */
[----:B------:R-:W2:Y:S04]  /*05f0*/  LDG.E R6, desc[UR4][R6.64] ;  /* 0x0000000406067981 */ /* 0x000ea8000c1e1900 */
[----:B------:R-:W2:Y:S01]  /*0600*/  LDG.E R15, desc[UR4][R2.64+0x4] ;  /* 0x00000404020f7981 */ /* 0x000ea2000c1e1900 */
[----:B------:R-:W-:-:S03]  /*0610*/  IMAD.WIDE R10, R17, 0x4, R8 ;  /* 0x00000004110a7825 */ /* 0x000fc600078e0208 */
[----:B------:R-:W4:Y:S04]  /*0620*/  LDG.E R22, desc[UR4][R8.64] ;  /* 0x0000000408167981 */ /* 0x000f28000c1e1900 */
[----:B------:R-:W4:Y:S04]  /*0630*/  LDG.E R18, desc[UR4][R2.64+0x8] ;  /* 0x0000080402127981 */ /* 0x000f28000c1e1900 */
[----:B------:R-:W5:Y:S04]  /*0640*/  LDG.E R26, desc[UR4][R2.64+0xc] ;  /* 0x00000c04021a7981 */ /* 0x000f68000c1e1900 */
[----:B------:R-:W5:Y:S01]  /*0650*/  LDG.E R10, desc[UR4][R10.64] ;  /* 0x000000040a0a7981 */ /* 0x000f62000c1e1900 */
[----:B------:R-:W-:Y:S01]  /*0660*/  IADD3 R21, PT, PT, R21, 0x4, RZ ;  /* 0x0000000415157810 */ /* 0x000fe20007ffe0ff */
[----:B---3--:R-:W-:-:S04]  /*0670*/  FFMA R24, R13, R4, R24 ;  /* 0x000000040d187223 */ /* 0x008fc80000000018 */
[----:B--2---:R-:W-:-:S04]  /*0680*/  FFMA R15, R15, R6, R24 ;  /* 0x000000060f0f7223 */ /* 0x004fc80000000018 */
[----:B----4-:R-:W-:-:S04]  /*0690*/  FFMA R15, R18, R22, R15 ;  /* 0x00000016120f7223 */ /* 0x010fc8000000000f */
[----:B-----5:R-:W-:-:S07]  /*06a0*/  FFMA R24, R26, R10, R15 ;  /* 0x0000000a1a187223 */ /* 0x020fce000000000f */
.L_x_8:
[----:B------:R-:W-:Y:S05]  /*06b0*/  @!P0 BRA `(.L_x_5) ;  /* 0x00000000007c8947 */ /* 0x000fea0003800000 */
[----:B------:R-:W-:Y:S01]  /*06c0*/  ISETP.NE.AND P1, PT, R14, 0x1, PT ;  /* 0x000000010e00780c */ /* 0x000fe20003f25270 */
[----:B------:R-:W0:Y:S01]  /*06d0*/  LDC.64 R10, c[0x0][0x390] ;  /* 0x0000e400ff0a7b82 */ /* 0x000e220000000a00 */
[----:B------:R-:W-:-:S04]  /*06e0*/  LOP3.LUT R19, R19, 0x1, RZ, 0xc0, !PT ;  /* 0x0000000113137812 */ /* 0x000fc800078ec0ff */
[----:B------:R-:W-:-:S03]  /*06f0*/  ISETP.NE.U32.AND P0, PT, R19, 0x1, PT ;  /* 0x000000011300780c */ /* 0x000fc60003f05070 */
[----:B------:R-:W1:Y:S04]  /*0700*/  LDC.64 R8, c[0x0][0x398] ;  /* 0x0000e600ff087b82 */ /* 0x000e680000000a00 */
[CC--:B------:R-:W-:Y:S02]  /*0710*/  @P1 IADD3 R13, PT, PT, R20.reuse, R21.reuse, RZ ;  /* 0x00000015140d1210 */ /* 0x0c0fe40007ffe0ff */
[----:B------:R-:W-:Y:S02]  /*0720*/  @P1 IADD3 R12, P2, PT, R20, R21, RZ ;  /* 0x00000015140c1210 */ /* 0x000fe40007f5e0ff */
[----:B------:R-:W2:Y:S02]  /*0730*/  @P1 LDC.64 R2, c[0x0][0x390] ;  /* 0x0000e400ff021b82 */ /* 0x000ea40000000a00 */
[----:B------:R-:W-:-:S06]  /*0740*/  @P1 IADD3.X R14, PT, PT, RZ, RZ, RZ, P2, !PT ;  /* 0x000000ffff0e1210 */ /* 0x000fcc00017fe4ff */
[----:B------:R-:W3:Y:S01]  /*0750*/  LDC.64 R4, c[0x0][0x390] ;  /* 0x0000e400ff047b82 */ /* 0x000ee20000000a00 */
[----:B0-----:R-:W-:-:S04]  /*0760*/  @P1 IMAD.WIDE.U32 R10, R13, 0x4, R10 ;  /* 0x000000040d0a1825 */ /* 0x001fc800078e000a */
[C---:B------:R-:W-:Y:S01]  /*0770*/  @P1 IMAD R13, R21.reuse, R17, R0 ;  /* 0x00000011150d1224 */ /* 0x040fe200078e0200 */
[----:B------:R-:W-:Y:S01]  /*0780*/  @P1 IADD3 R21, PT, PT, R21, 0x2, RZ ;  /* 0x0000000215151810 */ /* 0x000fe20007ffe0ff */
[----:B------:R-:W4:Y:S01]  /*0790*/  @P1 LDG.E R11, desc[UR4][R10.64] ;  /* 0x000000040a0b1981 */ /* 0x000f22000c1e1900 */
[----:B------:R-:W0:Y:S01]  /*07a0*/  LDC.64 R6, c[0x0][0x398] ;  /* 0x0000e600ff067b82 */ /* 0x000e220000000a00 */
[----:B-1----:R-:W-:Y:S01]  /*07b0*/  @P1 IMAD.WIDE R8, R13, 0x4, R8 ;  /* 0x000000040d081825 */ /* 0x002fe200078e0208 */
[----:B------:R-:W-:Y:S02]  /*07c0*/  @!P0 IADD3 R15, PT, PT, R20, R21, RZ ;  /* 0x00000015140f8210 */ /* 0x000fe40007ffe0ff */
[----:B--2---:R-:W-:Y:S01]  /*07d0*/  @P1 LEA R2, P2, R12, R2, 0x2 ;  /* 0x000000020c021211 */ /* 0x004fe200078410ff */
[----:B------:R-:W-:-:S03]  /*07e0*/  @!P0 IMAD R21, R21, R17, R0 ;  /* 0x0000001115158224 */ /* 0x000fc600078e0200 */
[----:B------:R-:W-:Y:S01]  /*07f0*/  @P1 LEA.HI.X R3, R12, R3, R14, 0x2, P2 ;  /* 0x000000030c031211 */ /* 0x000fe200010f140e */
[----:B------:R-:W-:Y:S01]  /*0800*/  @P1 IMAD.WIDE R12, R17, 0x4, R8 ;  /* 0x00000004110c1825 */ /* 0x000fe200078e0208 */
[----:B------:R-:W4:Y:S03]  /*0810*/  @P1 LDG.E R14, desc[UR4][R8.64] ;  /* 0x00000004080e1981 */ /* 0x000f26000c1e1900 */
[----:B---3--:R-:W-:Y:S01]  /*0820*/  @!P0 IMAD.WIDE.U32 R4, R15, 0x4, R4 ;  /* 0x000000040f048825 */ /* 0x008fe200078e0004 */
[----:B------:R-:W2:Y:S04]  /*0830*/  @P1 LDG.E R2, desc[UR4][R2.64+0x4] ;  /* 0x0000040402021981 */ /* 0x000ea8000c1e1900 */
[----:B------:R-:W2:Y:S01]  /*0840*/  @P1 LDG.E R12, desc[UR4][R12.64] ;  /* 0x000000040c0c1981 */ /* 0x000ea2000c1e1900 */
[----:B0-----:R-:W-:-:S03]  /*0850*/  @!P0 IMAD.WIDE R6, R21, 0x4, R6 ;  /* 0x0000000415068825 */ /* 0x001fc600078e0206 */
[----:B------:R-:W3:Y:S04]  /*0860*/  @!P0 LDG.E R5, desc[UR4][R4.64] ;  /* 0x0000000404058981 */ /* 0x000ee8000c1e1900 */
[----:B------:R-:W3:Y:S01]  /*0870*/  @!P0 LDG.E R6, desc[UR4][R6.64] ;  /* 0x0000000406068981 */ /* 0x000ee2000c1e1900 */
[----:B----4-:R-:W-:-:S04]  /*0880*/  @P1 FFMA R11, R11, R14, R24 ;  /* 0x0000000e0b0b1223 */ /* 0x010fc80000000018 */
[----:B--2---:R-:W-:-:S04]  /*0890*/  @P1 FFMA R24, R2, R12, R11 ;  /* 0x0000000c02181223 */ /* 0x004fc8000000000b */
[----:B---3--:R-:W-:-:S07]  /*08a0*/  @!P0 FFMA R24, R5, R6, R24 ;  /* 0x0000000605188223 */ /* 0x008fce0000000018 */
.L_x_5:
[----:B------:R-:W0:Y:S01]  /*08b0*/  LDC.64 R2, c[0x0][0x3a0] ;  /* 0x0000e800ff027b82 */ /* 0x000e220000000a00 */
[----:B------:R-:W-:-:S04]  /*08c0*/  IMAD R17, R16, R17, R0 ;  /* 0x0000001110117224 */ /* 0x000fc800078e0200 */
[----:B0-----:R-:W-:-:S05]  /*08d0*/  IMAD.WIDE R2, R17, 0x4, R2 ;  /* 0x0000000411027825 */ /* 0x001fca00078e0202 */
[----:B------:R-:W-:Y:S01]  /*08e0*/  STG.E desc[UR4][R2.64], R24 ;  /* 0x0000001802007986 */ /* 0x000fe2000c101904 */
[----:B------:R-:W-:Y:S05]  /*08f0*/  EXIT ;  /* 0x000000000000794d */ /* 0x000fea0003800000 */
.L_x_9:
        /* <DEDUP_REMOVED lines=16> */
.L_x_11:


//--------------------- .nv.shared._Z18tiledMatMultKerneliiiPfS_S_ --------------------------
	.section	.nv.shared._Z18tiledMatMultKerneliiiPfS_S_,"aw",@nobits
	.sectionflags	@""
	.align	4
.nv.shared._Z18tiledMatMultKerneliiiPfS_S_:
	.zero		3072


//--------------------- .nv.shared.reserved.0     --------------------------
	.section	.nv.shared.reserved.0,"aw",@nobits
	.weak		__nv_reservedSMEM_offset_0_alias
	.size		__nv_reservedSMEM_offset_0_alias, 0, 64
	.other		__nv_reservedSMEM_offset_0_alias,@"STO_CUDA_RESERVED_SHARED STV_DEFAULT"
__nv_reservedSMEM_offset_0_alias:
	.zero		0
	.zero		64


//--------------------- .nv.constant0._Z18tiledMatMultKerneliiiPfS_S_ --------------------------
	.section	.nv.constant0._Z18tiledMatMultKerneliiiPfS_S_,"a",@progbits
	.sectionflags	@""
	.align	4
.nv.constant0._Z18tiledMatMultKerneliiiPfS_S_:
	.zero		936


//--------------------- .nv.constant0._Z20vanillaMatMultKerneliiiPfS_S_ --------------------------
	.section	.nv.constant0._Z20vanillaMatMultKerneliiiPfS_S_,"a",@progbits
	.sectionflags	@""
	.align	4
.nv.constant0._Z20vanillaMatMultKerneliiiPfS_S_:
	.zero		936


//--------------------- SYMBOLS --------------------------

	.type		.nv.reservedSmem.offset0,@object
	.size		.nv.reservedSmem.offset0,0x4
	.type		.nv.reservedSmem.cap,@object
	.size		.nv.reservedSmem.cap,0x4
